	.target	sm_103a

	.elftype	@"ET_EXEC"


//--------------------- .note.nv.tkinfo           --------------------------
	.section	.note.nv.tkinfo,"",@"SHT_NOTE"
	.sectionflags	@"SHF_NOTE_NV_TKINFO"
	.tkinfo
        /*0018*/ 	.word	0x00000002
        /*0030*/ 	.string	""
        /*0030*/ 	.string	"ptxas"
        /*0030*/ 	.string	"Cuda compilation tools, release 13.0, V13.0.88"
        /*0030*/ 	.string	"Build cuda_13.0.r13.0/compiler.36424714_0"
        /*0030*/ 	.string	"-arch sm_103a -m 64 "



//--------------------- .note.nv.cuinfo           --------------------------
	.section	.note.nv.cuinfo,"",@"SHT_NOTE"
	.sectionflags	@"SHF_NOTE_NV_CUINFO"
        /*0018*/ 	.short	0x0002
        /*001a*/ 	.short	0x0067
        /*001c*/ 	.short	0x0082
	.zero		2


//--------------------- .nv.info                  --------------------------
	.section	.nv.info,"",@"SHT_CUDA_INFO"
	.align	4


	//----- nvinfo : EIATTR_REGCOUNT
	.align		4
        /*0000*/ 	.byte	0x04, 0x2f
        /*0002*/ 	.short	(.L_12 - .L_11)
	.align		4
.L_11:
        /*0004*/ 	.word	index@(_ZN7cutlass13device_kernelIN5flash11enable_sm90INS1_16FlashAttnFwdSm90INS1_25CollectiveMainloopFwdSm90ILi2EN4cute5tupleIJNS5_1CILi1EEES8_S8_EEENS6_IJNS7_ILi64EEESA_SA_EEELi512ENS_6half_tEfNS_4arch4Sm90ELb1ELb0ELb1ELb1ELb0ELb1ELb1ELb0ELb0ELb1ELb0ELb0EEENS1_21CollectiveEpilogueFwdINS6_IJSA_NS7_ILi512EEESA_EEES9_SC_SE_Li256ELb1ELb1ELb0ELb0EEENS1_36VarlenDynamicPersistentTileSchedulerILi64ELi64ELi256ELi128ELb0ELb1ELb1ELb1ELb1ELb1EEEEEEEEEvNT_6ParamsE)
        /*0008*/ 	.word	0x00000004


	//----- nvinfo : EIATTR_FRAME_SIZE
	.align		4
.L_12:
        /*000c*/ 	.byte	0x04, 0x11
        /*000e*/ 	.short	(.L_14 - .L_13)
	.align		4
.L_13:
        /*0010*/ 	.word	index@(_ZN7cutlass13device_kernelIN5flash11enable_sm90INS1_16FlashAttnFwdSm90INS1_25CollectiveMainloopFwdSm90ILi2EN4cute5tupleIJNS5_1CILi1EEES8_S8_EEENS6_IJNS7_ILi64EEESA_SA_EEELi512ENS_6half_tEfNS_4arch4Sm90ELb1ELb0ELb1ELb1ELb0ELb1ELb1ELb0ELb0ELb1ELb0ELb0EEENS1_21CollectiveEpilogueFwdINS6_IJSA_NS7_ILi512EEESA_EEES9_SC_SE_Li256ELb1ELb1ELb0ELb0EEENS1_36VarlenDynamicPersistentTileSchedulerILi64ELi64ELi256ELi128ELb0ELb1ELb1ELb1ELb1ELb1EEEEEEEEEvNT_6ParamsE)
        /*0014*/ 	.word	0x00000000


	//----- nvinfo : EIATTR_REGCOUNT
	.align		4
.L_14:
        /*0018*/ 	.byte	0x04, 0x2f
        /*001a*/ 	.short	(.L_16 - .L_15)
	.align		4
.L_15:
        /*001c*/ 	.word	index@(_ZN7cutlass13device_kernelIN5flash11enable_sm90INS1_16FlashAttnFwdSm90INS1_25CollectiveMainloopFwdSm90ILi2EN4cute5tupleIJNS5_1CILi1EEES8_S8_EEENS6_IJNS7_ILi64EEESA_SA_EEELi512ENS_6half_tEfNS_4arch4Sm90ELb1ELb0ELb1ELb1ELb0ELb0ELb1ELb0ELb0ELb1ELb0ELb0EEENS1_21CollectiveEpilogueFwdINS6_IJSA_NS7_ILi512EEESA_EEES9_SC_SE_Li256ELb1ELb1ELb0ELb0EEENS1_36VarlenDynamicPersistentTileSchedulerILi64ELi64ELi256ELi128ELb0ELb1ELb1ELb1ELb1ELb1EEEEEEEEEvNT_6ParamsE)
        /*0020*/ 	.word	0x00000004


	//----- nvinfo : EIATTR_FRAME_SIZE
	.align		4
.L_16:
        /*0024*/ 	.byte	0x04, 0x11
        /*0026*/ 	.short	(.L_18 - .L_17)
	.align		4
.L_17:
        /*0028*/ 	.word	index@(_ZN7cutlass13device_kernelIN5flash11enable_sm90INS1_16FlashAttnFwdSm90INS1_25CollectiveMainloopFwdSm90ILi2EN4cute5tupleIJNS5_1CILi1EEES8_S8_EEENS6_IJNS7_ILi64EEESA_SA_EEELi512ENS_6half_tEfNS_4arch4Sm90ELb1ELb0ELb1ELb1ELb0ELb0ELb1ELb0ELb0ELb1ELb0ELb0EEENS1_21CollectiveEpilogueFwdINS6_IJSA_NS7_ILi512EEESA_EEES9_SC_SE_Li256ELb1ELb1ELb0ELb0EEENS1_36VarlenDynamicPersistentTileSchedulerILi64ELi64ELi256ELi128ELb0ELb1ELb1ELb1ELb1ELb1EEEEEEEEEvNT_6ParamsE)
        /*002c*/ 	.word	0x00000000


	//----- nvinfo : EIATTR_REGCOUNT
	.align		4
.L_18:
        /*0030*/ 	.byte	0x04, 0x2f
        /*0032*/ 	.short	(.L_20 - .L_19)
	.align		4
.L_19:
        /*0034*/ 	.word	index@(_ZN7cutlass13device_kernelIN5flash11enable_sm90INS1_16FlashAttnFwdSm90INS1_25CollectiveMainloopFwdSm90ILi2EN4cute5tupleIJNS5_1CILi1EEES8_S8_EEENS6_IJNS7_ILi64EEESA_SA_EEELi512ENS_6half_tEfNS_4arch4Sm90ELb1ELb0ELb1ELb1ELb0ELb1ELb0ELb0ELb0ELb1ELb0ELb0EEENS1_21CollectiveEpilogueFwdINS6_IJSA_NS7_ILi512EEESA_EEES9_SC_SE_Li256ELb1ELb1ELb0ELb0EEENS1_36VarlenDynamicPersistentTileSchedulerILi64ELi64ELi256ELi128ELb0ELb1ELb1ELb1ELb1ELb1EEEEEEEEEvNT_6ParamsE)
        /*0038*/ 	.word	0x00000004


	//----- nvinfo : EIATTR_FRAME_SIZE
	.align		4
.L_20:
        /*003c*/ 	.byte	0x04, 0x11
        /*003e*/ 	.short	(.L_22 - .L_21)
	.align		4
.L_21:
        /*0040*/ 	.word	index@(_ZN7cutlass13device_kernelIN5flash11enable_sm90INS1_16FlashAttnFwdSm90INS1_25CollectiveMainloopFwdSm90ILi2EN4cute5tupleIJNS5_1CILi1EEES8_S8_EEENS6_IJNS7_ILi64EEESA_SA_EEELi512ENS_6half_tEfNS_4arch4Sm90ELb1ELb0ELb1ELb1ELb0ELb1ELb0ELb0ELb0ELb1ELb0ELb0EEENS1_21CollectiveEpilogueFwdINS6_IJSA_NS7_ILi512EEESA_EEES9_SC_SE_Li256ELb1ELb1ELb0ELb0EEENS1_36VarlenDynamicPersistentTileSchedulerILi64ELi64ELi256ELi128ELb0ELb1ELb1ELb1ELb1ELb1EEEEEEEEEvNT_6ParamsE)
        /*0044*/ 	.word	0x00000000


	//----- nvinfo : EIATTR_REGCOUNT
	.align		4
.L_22:
        /*0048*/ 	.byte	0x04, 0x2f
        /*004a*/ 	.short	(.L_24 - .L_23)
	.align		4
.L_23:
        /*004c*/ 	.word	index@(_ZN7cutlass13device_kernelIN5flash11enable_sm90INS1_16FlashAttnFwdSm90INS1_25CollectiveMainloopFwdSm90ILi2EN4cute5tupleIJNS5_1CILi1EEES8_S8_EEENS6_IJNS7_ILi64EEESA_SA_EEELi512ENS_6half_tEfNS_4arch4Sm90ELb1ELb0ELb1ELb1ELb0ELb0ELb0ELb0ELb0ELb1ELb0ELb0EEENS1_21CollectiveEpilogueFwdINS6_IJSA_NS7_ILi512EEESA_EEES9_SC_SE_Li256ELb1ELb1ELb0ELb0EEENS1_36VarlenDynamicPersistentTileSchedulerILi64ELi64ELi256ELi128ELb0ELb1ELb1ELb1ELb1ELb1EEEEEEEEEvNT_6ParamsE)
        /*0050*/ 	.word	0x00000004


	//----- nvinfo : EIATTR_FRAME_SIZE
	.align		4
.L_24:
        /*0054*/ 	.byte	0x04, 0x11
        /*0056*/ 	.short	(.L_26 - .L_25)
	.align		4
.L_25:
        /*0058*/ 	.word	index@(_ZN7cutlass13device_kernelIN5flash11enable_sm90INS1_16FlashAttnFwdSm90INS1_25CollectiveMainloopFwdSm90ILi2EN4cute5tupleIJNS5_1CILi1EEES8_S8_EEENS6_IJNS7_ILi64EEESA_SA_EEELi512ENS_6half_tEfNS_4arch4Sm90ELb1ELb0ELb1ELb1ELb0ELb0ELb0ELb0ELb0ELb1ELb0ELb0EEENS1_21CollectiveEpilogueFwdINS6_IJSA_NS7_ILi512EEESA_EEES9_SC_SE_Li256ELb1ELb1ELb0ELb0EEENS1_36VarlenDynamicPersistentTileSchedulerILi64ELi64ELi256ELi128ELb0ELb1ELb1ELb1ELb1ELb1EEEEEEEEEvNT_6ParamsE)
        /*005c*/ 	.word	0x00000000


	//----- nvinfo : EIATTR_REGCOUNT
	.align		4
.L_26:
        /*0060*/ 	.byte	0x04, 0x2f
        /*0062*/ 	.short	(.L_28 - .L_27)
	.align		4
.L_27:
        /*0064*/ 	.word	index@(_ZN7cutlass13device_kernelIN5flash11enable_sm90INS1_16FlashAttnFwdSm90INS1_25CollectiveMainloopFwdSm90ILi2EN4cute5tupleIJNS5_1CILi1EEES8_S8_EEENS6_IJNS7_ILi64EEESA_SA_EEELi512ENS_6half_tEfNS_4arch4Sm90ELb1ELb0ELb1ELb0ELb0ELb0ELb1ELb0ELb0ELb1ELb0ELb0EEENS1_21CollectiveEpilogueFwdINS6_IJSA_NS7_ILi512EEESA_EEES9_SC_SE_Li256ELb0ELb1ELb0ELb0EEENS1_30DynamicPersistentTileSchedulerILi256ELi128ELb0ELb1ELb1EEEEEEEEEvNT_6ParamsE)
        /*0068*/ 	.word	0x00000004


	//----- nvinfo : EIATTR_FRAME_SIZE
	.align		4
.L_28:
        /*006c*/ 	.byte	0x04, 0x11
        /*006e*/ 	.short	(.L_30 - .L_29)
	.align		4
.L_29:
        /*0070*/ 	.word	index@(_ZN7cutlass13device_kernelIN5flash11enable_sm90INS1_16FlashAttnFwdSm90INS1_25CollectiveMainloopFwdSm90ILi2EN4cute5tupleIJNS5_1CILi1EEES8_S8_EEENS6_IJNS7_ILi64EEESA_SA_EEELi512ENS_6half_tEfNS_4arch4Sm90ELb1ELb0ELb1ELb0ELb0ELb0ELb1ELb0ELb0ELb1ELb0ELb0EEENS1_21CollectiveEpilogueFwdINS6_IJSA_NS7_ILi512EEESA_EEES9_SC_SE_Li256ELb0ELb1ELb0ELb0EEENS1_30DynamicPersistentTileSchedulerILi256ELi128ELb0ELb1ELb1EEEEEEEEEvNT_6ParamsE)
        /*0074*/ 	.word	0x00000000


	//----- nvinfo : EIATTR_REGCOUNT
	.align		4
.L_30:
        /*0078*/ 	.byte	0x04, 0x2f
        /*007a*/ 	.short	(.L_32 - .L_31)
	.align		4
.L_31:
        /*007c*/ 	.word	index@(_ZN7cutlass13device_kernelIN5flash11enable_sm90INS1_16FlashAttnFwdSm90INS1_25CollectiveMainloopFwdSm90ILi2EN4cute5tupleIJNS5_1CILi1EEES8_S8_EEENS6_IJNS7_ILi64EEESA_SA_EEELi512ENS_6half_tEfNS_4arch4Sm90ELb1ELb0ELb1ELb0ELb0ELb0ELb0ELb0ELb0ELb1ELb0ELb0EEENS1_21CollectiveEpilogueFwdINS6_IJSA_NS7_ILi512EEESA_EEES9_SC_SE_Li256ELb0ELb1ELb0ELb0EEENS1_30DynamicPersistentTileSchedulerILi256ELi128ELb0ELb1ELb1EEEEEEEEEvNT_6ParamsE)
        /*0080*/ 	.word	0x00000004


	//----- nvinfo : EIATTR_FRAME_SIZE
	.align		4
.L_32:
        /*0084*/ 	.byte	0x04, 0x11
        /*0086*/ 	.short	(.L_34 - .L_33)
	.align		4
.L_33:
        /*0088*/ 	.word	index@(_ZN7cutlass13device_kernelIN5flash11enable_sm90INS1_16FlashAttnFwdSm90INS1_25CollectiveMainloopFwdSm90ILi2EN4cute5tupleIJNS5_1CILi1EEES8_S8_EEENS6_IJNS7_ILi64EEESA_SA_EEELi512ENS_6half_tEfNS_4arch4Sm90ELb1ELb0ELb1ELb0ELb0ELb0ELb0ELb0ELb0ELb1ELb0ELb0EEENS1_21CollectiveEpilogueFwdINS6_IJSA_NS7_ILi512EEESA_EEES9_SC_SE_Li256ELb0ELb1ELb0ELb0EEENS1_30DynamicPersistentTileSchedulerILi256ELi128ELb0ELb1ELb1EEEEEEEEEvNT_6ParamsE)
        /*008c*/ 	.word	0x00000000


	//----- nvinfo : EIATTR_REGCOUNT
	.align		4
.L_34:
        /*0090*/ 	.byte	0x04, 0x2f
        /*0092*/ 	.short	(.L_36 - .L_35)
	.align		4
.L_35:
        /*0094*/ 	.word	index@(_ZN7cutlass13device_kernelIN5flash11enable_sm90INS1_16FlashAttnFwdSm90INS1_25CollectiveMainloopFwdSm90ILi2EN4cute5tupleIJNS5_1CILi1EEES8_S8_EEENS6_IJNS7_ILi64EEESA_SA_EEELi512ENS_6half_tEfNS_4arch4Sm90ELb0ELb1ELb1ELb1ELb0ELb1ELb1ELb0ELb0ELb1ELb0ELb0EEENS1_21CollectiveEpilogueFwdINS6_IJSA_NS7_ILi512EEESA_EEES9_SC_SE_Li256ELb1ELb1ELb0ELb0EEENS1_36VarlenDynamicPersistentTileSchedulerILi64ELi64ELi256ELi128ELb0ELb1ELb1ELb1ELb0ELb1EEEEEEEEEvNT_6ParamsE)
        /*0098*/ 	.word	0x00000004


	//----- nvinfo : EIATTR_FRAME_SIZE
	.align		4
.L_36:
        /*009c*/ 	.byte	0x04, 0x11
        /*009e*/ 	.short	(.L_38 - .L_37)
	.align		4
.L_37:
        /*00a0*/ 	.word	index@(_ZN7cutlass13device_kernelIN5flash11enable_sm90INS1_16FlashAttnFwdSm90INS1_25CollectiveMainloopFwdSm90ILi2EN4cute5tupleIJNS5_1CILi1EEES8_S8_EEENS6_IJNS7_ILi64EEESA_SA_EEELi512ENS_6half_tEfNS_4arch4Sm90ELb0ELb1ELb1ELb1ELb0ELb1ELb1ELb0ELb0ELb1ELb0ELb0EEENS1_21CollectiveEpilogueFwdINS6_IJSA_NS7_ILi512EEESA_EEES9_SC_SE_Li256ELb1ELb1ELb0ELb0EEENS1_36VarlenDynamicPersistentTileSchedulerILi64ELi64ELi256ELi128ELb0ELb1ELb1ELb1ELb0ELb1EEEEEEEEEvNT_6ParamsE)
        /*00a4*/ 	.word	0x00000000


	//----- nvinfo : EIATTR_REGCOUNT
	.align		4
.L_38:
        /*00a8*/ 	.byte	0x04, 0x2f
        /*00aa*/ 	.short	(.L_40 - .L_39)
	.align		4
.L_39:
        /*00ac*/ 	.word	index@(_ZN7cutlass13device_kernelIN5flash11enable_sm90INS1_16FlashAttnFwdSm90INS1_25CollectiveMainloopFwdSm90ILi2EN4cute5tupleIJNS5_1CILi1EEES8_S8_EEENS6_IJNS7_ILi64EEESA_SA_EEELi512ENS_6half_tEfNS_4arch4Sm90ELb0ELb1ELb1ELb1ELb0ELb0ELb1ELb0ELb0ELb1ELb0ELb0EEENS1_21CollectiveEpilogueFwdINS6_IJSA_NS7_ILi512EEESA_EEES9_SC_SE_Li256ELb1ELb1ELb0ELb0EEENS1_36VarlenDynamicPersistentTileSchedulerILi64ELi64ELi256ELi128ELb0ELb1ELb1ELb1ELb0ELb1EEEEEEEEEvNT_6ParamsE)
        /*00b0*/ 	.word	0x00000004


	//----- nvinfo : EIATTR_FRAME_SIZE
	.align		4
.L_40:
        /*00b4*/ 	.byte	0x04, 0x11
        /*00b6*/ 	.short	(.L_42 - .L_41)
	.align		4
.L_41:
        /*00b8*/ 	.word	index@(_ZN7cutlass13device_kernelIN5flash11enable_sm90INS1_16FlashAttnFwdSm90INS1_25CollectiveMainloopFwdSm90ILi2EN4cute5tupleIJNS5_1CILi1EEES8_S8_EEENS6_IJNS7_ILi64EEESA_SA_EEELi512ENS_6half_tEfNS_4arch4Sm90ELb0ELb1ELb1ELb1ELb0ELb0ELb1ELb0ELb0ELb1ELb0ELb0EEENS1_21CollectiveEpilogueFwdINS6_IJSA_NS7_ILi512EEESA_EEES9_SC_SE_Li256ELb1ELb1ELb0ELb0EEENS1_36VarlenDynamicPersistentTileSchedulerILi64ELi64ELi256ELi128ELb0ELb1ELb1ELb1ELb0ELb1EEEEEEEEEvNT_6ParamsE)
        /*00bc*/ 	.word	0x00000000


	//----- nvinfo : EIATTR_REGCOUNT
	.align		4
.L_42:
        /*00c0*/ 	.byte	0x04, 0x2f
        /*00c2*/ 	.short	(.L_44 - .L_43)
	.align		4
.L_43:
        /*00c4*/ 	.word	index@(_ZN7cutlass13device_kernelIN5flash11enable_sm90INS1_16FlashAttnFwdSm90INS1_25CollectiveMainloopFwdSm90ILi2EN4cute5tupleIJNS5_1CILi1EEES8_S8_EEENS6_IJNS7_ILi64EEESA_SA_EEELi512ENS_6half_tEfNS_4arch4Sm90ELb0ELb1ELb1ELb1ELb0ELb1ELb0ELb0ELb0ELb1ELb0ELb0EEENS1_21CollectiveEpilogueFwdINS6_IJSA_NS7_ILi512EEESA_EEES9_SC_SE_Li256ELb1ELb1ELb0ELb0EEENS1_36VarlenDynamicPersistentTileSchedulerILi64ELi64ELi256ELi128ELb0ELb1ELb1ELb1ELb0ELb1EEEEEEEEEvNT_6ParamsE)
        /*00c8*/ 	.word	0x00000004


	//----- nvinfo : EIATTR_FRAME_SIZE
	.align		4
.L_44:
        /*00cc*/ 	.byte	0x04, 0x11
        /*00ce*/ 	.short	(.L_46 - .L_45)
	.align		4
.L_45:
        /*00d0*/ 	.word	index@(_ZN7cutlass13device_kernelIN5flash11enable_sm90INS1_16FlashAttnFwdSm90INS1_25CollectiveMainloopFwdSm90ILi2EN4cute5tupleIJNS5_1CILi1EEES8_S8_EEENS6_IJNS7_ILi64EEESA_SA_EEELi512ENS_6half_tEfNS_4arch4Sm90ELb0ELb1ELb1ELb1ELb0ELb1ELb0ELb0ELb0ELb1ELb0ELb0EEENS1_21CollectiveEpilogueFwdINS6_IJSA_NS7_ILi512EEESA_EEES9_SC_SE_Li256ELb1ELb1ELb0ELb0EEENS1_36VarlenDynamicPersistentTileSchedulerILi64ELi64ELi256ELi128ELb0ELb1ELb1ELb1ELb0ELb1EEEEEEEEEvNT_6ParamsE)
        /*00d4*/ 	.word	0x00000000


	//----- nvinfo : EIATTR_REGCOUNT
	.align		4
.L_46:
        /*00d8*/ 	.byte	0x04, 0x2f
        /*00da*/ 	.short	(.L_48 - .L_47)
	.align		4
.L_47:
        /*00dc*/ 	.word	index@(_ZN7cutlass13device_kernelIN5flash11enable_sm90INS1_16FlashAttnFwdSm90INS1_25CollectiveMainloopFwdSm90ILi2EN4cute5tupleIJNS5_1CILi1EEES8_S8_EEENS6_IJNS7_ILi64EEESA_SA_EEELi512ENS_6half_tEfNS_4arch4Sm90ELb0ELb1ELb1ELb1ELb0ELb0ELb0ELb0ELb0ELb1ELb0ELb0EEENS1_21CollectiveEpilogueFwdINS6_IJSA_NS7_ILi512EEESA_EEES9_SC_SE_Li256ELb1ELb1ELb0ELb0EEENS1_36VarlenDynamicPersistentTileSchedulerILi64ELi64ELi256ELi128ELb0ELb1ELb1ELb1ELb0ELb1EEEEEEEEEvNT_6ParamsE)
        /*00e0*/ 	.word	0x00000004


	//----- nvinfo : EIATTR_FRAME_SIZE
	.align		4
.L_48:
        /*00e4*/ 	.byte	0x04, 0x11
        /*00e6*/ 	.short	(.L_50 - .L_49)
	.align		4
.L_49:
        /*00e8*/ 	.word	index@(_ZN7cutlass13device_kernelIN5flash11enable_sm90INS1_16FlashAttnFwdSm90INS1_25CollectiveMainloopFwdSm90ILi2EN4cute5tupleIJNS5_1CILi1EEES8_S8_EEENS6_IJNS7_ILi64EEESA_SA_EEELi512ENS_6half_tEfNS_4arch4Sm90ELb0ELb1ELb1ELb1ELb0ELb0ELb0ELb0ELb0ELb1ELb0ELb0EEENS1_21CollectiveEpilogueFwdINS6_IJSA_NS7_ILi512EEESA_EEES9_SC_SE_Li256ELb1ELb1ELb0ELb0EEENS1_36VarlenDynamicPersistentTileSchedulerILi64ELi64ELi256ELi128ELb0ELb1ELb1ELb1ELb0ELb1EEEEEEEEEvNT_6ParamsE)
        /*00ec*/ 	.word	0x00000000


	//----- nvinfo : EIATTR_REGCOUNT
	.align		4
.L_50:
        /*00f0*/ 	.byte	0x04, 0x2f
        /*00f2*/ 	.short	(.L_52 - .L_51)
	.align		4
.L_51:
        /*00f4*/ 	.word	index@(_ZN7cutlass13device_kernelIN5flash11enable_sm90INS1_16FlashAttnFwdSm90INS1_25CollectiveMainloopFwdSm90ILi2EN4cute5tupleIJNS5_1CILi1EEES8_S8_EEENS6_IJNS7_ILi64EEESA_SA_EEELi512ENS_6half_tEfNS_4arch4Sm90ELb0ELb1ELb1ELb0ELb0ELb0ELb1ELb0ELb0ELb1ELb0ELb0EEENS1_21CollectiveEpilogueFwdINS6_IJSA_NS7_ILi512EEESA_EEES9_SC_SE_Li256ELb0ELb1ELb0ELb0EEENS1_30DynamicPersistentTileSchedulerILi256ELi128ELb0ELb1ELb1EEEEEEEEEvNT_6ParamsE)
        /*00f8*/ 	.word	0x00000004


	//----- nvinfo : EIATTR_FRAME_SIZE
	.align		4
.L_52:
        /*00fc*/ 	.byte	0x04, 0x11
        /*00fe*/ 	.short	(.L_54 - .L_53)
	.align		4
.L_53:
        /*0100*/ 	.word	index@(_ZN7cutlass13device_kernelIN5flash11enable_sm90INS1_16FlashAttnFwdSm90INS1_25CollectiveMainloopFwdSm90ILi2EN4cute5tupleIJNS5_1CILi1EEES8_S8_EEENS6_IJNS7_ILi64EEESA_SA_EEELi512ENS_6half_tEfNS_4arch4Sm90ELb0ELb1ELb1ELb0ELb0ELb0ELb1ELb0ELb0ELb1ELb0ELb0EEENS1_21CollectiveEpilogueFwdINS6_IJSA_NS7_ILi512EEESA_EEES9_SC_SE_Li256ELb0ELb1ELb0ELb0EEENS1_30DynamicPersistentTileSchedulerILi256ELi128ELb0ELb1ELb1EEEEEEEEEvNT_6ParamsE)
        /*0104*/ 	.word	0x00000000


	//----- nvinfo : EIATTR_REGCOUNT
	.align		4
.L_54:
        /*0108*/ 	.byte	0x04, 0x2f
        /*010a*/ 	.short	(.L_56 - .L_55)
	.align		4
.L_55:
        /*010c*/ 	.word	index@(_ZN7cutlass13device_kernelIN5flash11enable_sm90INS1_16FlashAttnFwdSm90INS1_25CollectiveMainloopFwdSm90ILi2EN4cute5tupleIJNS5_1CILi1EEES8_S8_EEENS6_IJNS7_ILi64EEESA_SA_EEELi512ENS_6half_tEfNS_4arch4Sm90ELb0ELb1ELb1ELb0ELb0ELb0ELb0ELb0ELb0ELb1ELb0ELb0EEENS1_21CollectiveEpilogueFwdINS6_IJSA_NS7_ILi512EEESA_EEES9_SC_SE_Li256ELb0ELb1ELb0ELb0EEENS1_30DynamicPersistentTileSchedulerILi256ELi128ELb0ELb1ELb1EEEEEEEEEvNT_6ParamsE)
        /*0110*/ 	.word	0x00000004


	//----- nvinfo : EIATTR_FRAME_SIZE
	.align		4
.L_56:
        /*0114*/ 	.byte	0x04, 0x11
        /*0116*/ 	.short	(.L_58 - .L_57)
	.align		4
.L_57:
        /*0118*/ 	.word	index@(_ZN7cutlass13device_kernelIN5flash11enable_sm90INS1_16FlashAttnFwdSm90INS1_25CollectiveMainloopFwdSm90ILi2EN4cute5tupleIJNS5_1CILi1EEES8_S8_EEENS6_IJNS7_ILi64EEESA_SA_EEELi512ENS_6half_tEfNS_4arch4Sm90ELb0ELb1ELb1ELb0ELb0ELb0ELb0ELb0ELb0ELb1ELb0ELb0EEENS1_21CollectiveEpilogueFwdINS6_IJSA_NS7_ILi512EEESA_EEES9_SC_SE_Li256ELb0ELb1ELb0ELb0EEENS1_30DynamicPersistentTileSchedulerILi256ELi128ELb0ELb1ELb1EEEEEEEEEvNT_6ParamsE)
        /*011c*/ 	.word	0x00000000


	//----- nvinfo : EIATTR_REGCOUNT
	.align		4
.L_58:
        /*0120*/ 	.byte	0x04, 0x2f
        /*0122*/ 	.short	(.L_60 - .L_59)
	.align		4
.L_59:
        /*0124*/ 	.word	index@(_ZN7cutlass13device_kernelIN5flash11enable_sm90INS1_16FlashAttnFwdSm90INS1_25CollectiveMainloopFwdSm90ILi2EN4cute5tupleIJNS5_1CILi1EEES8_S8_EEENS6_IJNS7_ILi64EEESA_SA_EEELi512ENS_6half_tEfNS_4arch4Sm90ELb0ELb0ELb1ELb1ELb0ELb1ELb1ELb0ELb0ELb1ELb0ELb0EEENS1_21CollectiveEpilogueFwdINS6_IJSA_NS7_ILi512EEESA_EEES9_SC_SE_Li256ELb1ELb1ELb0ELb0EEENS1_36VarlenDynamicPersistentTileSchedulerILi64ELi64ELi256ELi128ELb0ELb1ELb1ELb0ELb1ELb1EEEEEEEEEvNT_6ParamsE)
        /*0128*/ 	.word	0x00000004


	//----- nvinfo : EIATTR_FRAME_SIZE
	.align		4
.L_60:
        /*012c*/ 	.byte	0x04, 0x11
        /*012e*/ 	.short	(.L_62 - .L_61)
	.align		4
.L_61:
        /*0130*/ 	.word	index@(_ZN7cutlass13device_kernelIN5flash11enable_sm90INS1_16FlashAttnFwdSm90INS1_25CollectiveMainloopFwdSm90ILi2EN4cute5tupleIJNS5_1CILi1EEES8_S8_EEENS6_IJNS7_ILi64EEESA_SA_EEELi512ENS_6half_tEfNS_4arch4Sm90ELb0ELb0ELb1ELb1ELb0ELb1ELb1ELb0ELb0ELb1ELb0ELb0EEENS1_21CollectiveEpilogueFwdINS6_IJSA_NS7_ILi512EEESA_EEES9_SC_SE_Li256ELb1ELb1ELb0ELb0EEENS1_36VarlenDynamicPersistentTileSchedulerILi64ELi64ELi256ELi128ELb0ELb1ELb1ELb0ELb1ELb1EEEEEEEEEvNT_6ParamsE)
        /*0134*/ 	.word	0x00000000


	//----- nvinfo : EIATTR_REGCOUNT
	.align		4
.L_62:
        /*0138*/ 	.byte	0x04, 0x2f
        /*013a*/ 	.short	(.L_64 - .L_63)
	.align		4
.L_63:
        /*013c*/ 	.word	index@(_ZN7cutlass13device_kernelIN5flash11enable_sm90INS1_16FlashAttnFwdSm90INS1_25CollectiveMainloopFwdSm90ILi2EN4cute5tupleIJNS5_1CILi1EEES8_S8_EEENS6_IJNS7_ILi64EEESA_SA_EEELi512ENS_6half_tEfNS_4arch4Sm90ELb0ELb0ELb1ELb1ELb0ELb0ELb1ELb0ELb0ELb1ELb0ELb0EEENS1_21CollectiveEpilogueFwdINS6_IJSA_NS7_ILi512EEESA_EEES9_SC_SE_Li256ELb1ELb1ELb0ELb0EEENS1_36VarlenDynamicPersistentTileSchedulerILi64ELi64ELi256ELi128ELb0ELb1ELb1ELb0ELb1ELb1EEEEEEEEEvNT_6ParamsE)
        /*0140*/ 	.word	0x00000004


	//----- nvinfo : EIATTR_FRAME_SIZE
	.align		4
.L_64:
        /*0144*/ 	.byte	0x04, 0x11
        /*0146*/ 	.short	(.L_66 - .L_65)
	.align		4
.L_65:
        /*0148*/ 	.word	index@(_ZN7cutlass13device_kernelIN5flash11enable_sm90INS1_16FlashAttnFwdSm90INS1_25CollectiveMainloopFwdSm90ILi2EN4cute5tupleIJNS5_1CILi1EEES8_S8_EEENS6_IJNS7_ILi64EEESA_SA_EEELi512ENS_6half_tEfNS_4arch4Sm90ELb0ELb0ELb1ELb1ELb0ELb0ELb1ELb0ELb0ELb1ELb0ELb0EEENS1_21CollectiveEpilogueFwdINS6_IJSA_NS7_ILi512EEESA_EEES9_SC_SE_Li256ELb1ELb1ELb0ELb0EEENS1_36VarlenDynamicPersistentTileSchedulerILi64ELi64ELi256ELi128ELb0ELb1ELb1ELb0ELb1ELb1EEEEEEEEEvNT_6ParamsE)
        /*014c*/ 	.word	0x00000000


	//----- nvinfo : EIATTR_REGCOUNT
	.align		4
.L_66:
        /*0150*/ 	.byte	0x04, 0x2f
        /*0152*/ 	.short	(.L_68 - .L_67)
	.align		4
.L_67:
        /*0154*/ 	.word	index@(_ZN7cutlass13device_kernelIN5flash11enable_sm90INS1_16FlashAttnFwdSm90INS1_25CollectiveMainloopFwdSm90ILi2EN4cute5tupleIJNS5_1CILi1EEES8_S8_EEENS6_IJNS7_ILi64EEESA_SA_EEELi512ENS_6half_tEfNS_4arch4Sm90ELb0ELb0ELb1ELb1ELb0ELb1ELb0ELb0ELb0ELb1ELb0ELb0EEENS1_21CollectiveEpilogueFwdINS6_IJSA_NS7_ILi512EEESA_EEES9_SC_SE_Li256ELb1ELb1ELb0ELb0EEENS1_36VarlenDynamicPersistentTileSchedulerILi64ELi64ELi256ELi128ELb0ELb1ELb1ELb0ELb1ELb1EEEEEEEEEvNT_6ParamsE)
        /*0158*/ 	.word	0x00000004


	//----- nvinfo : EIATTR_FRAME_SIZE
	.align		4
.L_68:
        /*015c*/ 	.byte	0x04, 0x11
        /*015e*/ 	.short	(.L_70 - .L_69)
	.align		4
.L_69:
        /*0160*/ 	.word	index@(_ZN7cutlass13device_kernelIN5flash11enable_sm90INS1_16FlashAttnFwdSm90INS1_25CollectiveMainloopFwdSm90ILi2EN4cute5tupleIJNS5_1CILi1EEES8_S8_EEENS6_IJNS7_ILi64EEESA_SA_EEELi512ENS_6half_tEfNS_4arch4Sm90ELb0ELb0ELb1ELb1ELb0ELb1ELb0ELb0ELb0ELb1ELb0ELb0EEENS1_21CollectiveEpilogueFwdINS6_IJSA_NS7_ILi512EEESA_EEES9_SC_SE_Li256ELb1ELb1ELb0ELb0EEENS1_36VarlenDynamicPersistentTileSchedulerILi64ELi64ELi256ELi128ELb0ELb1ELb1ELb0ELb1ELb1EEEEEEEEEvNT_6ParamsE)
        /*0164*/ 	.word	0x00000000


	//----- nvinfo : EIATTR_REGCOUNT
	.align		4
.L_70:
        /*0168*/ 	.byte	0x04, 0x2f
        /*016a*/ 	.short	(.L_72 - .L_71)
	.align		4
.L_71:
        /*016c*/ 	.word	index@(_ZN7cutlass13device_kernelIN5flash11enable_sm90INS1_16FlashAttnFwdSm90INS1_25CollectiveMainloopFwdSm90ILi2EN4cute5tupleIJNS5_1CILi1EEES8_S8_EEENS6_IJNS7_ILi64EEESA_SA_EEELi512ENS_6half_tEfNS_4arch4Sm90ELb0ELb0ELb1ELb1ELb0ELb0ELb0ELb0ELb0ELb1ELb0ELb0EEENS1_21CollectiveEpilogueFwdINS6_IJSA_NS7_ILi512EEESA_EEES9_SC_SE_Li256ELb1ELb1ELb0ELb0EEENS1_36VarlenDynamicPersistentTileSchedulerILi64ELi64ELi256ELi128ELb0ELb1ELb1ELb0ELb1ELb1EEEEEEEEEvNT_6ParamsE)
        /*0170*/ 	.word	0x00000004


	//----- nvinfo : EIATTR_FRAME_SIZE
	.align		4
.L_72:
        /*0174*/ 	.byte	0x04, 0x11
        /*0176*/ 	.short	(.L_74 - .L_73)
	.align		4
.L_73:
        /*0178*/ 	.word	index@(_ZN7cutlass13device_kernelIN5flash11enable_sm90INS1_16FlashAttnFwdSm90INS1_25CollectiveMainloopFwdSm90ILi2EN4cute5tupleIJNS5_1CILi1EEES8_S8_EEENS6_IJNS7_ILi64EEESA_SA_EEELi512ENS_6half_tEfNS_4arch4Sm90ELb0ELb0ELb1ELb1ELb0ELb0ELb0ELb0ELb0ELb1ELb0ELb0EEENS1_21CollectiveEpilogueFwdINS6_IJSA_NS7_ILi512EEESA_EEES9_SC_SE_Li256ELb1ELb1ELb0ELb0EEENS1_36VarlenDynamicPersistentTileSchedulerILi64ELi64ELi256ELi128ELb0ELb1ELb1ELb0ELb1ELb1EEEEEEEEEvNT_6ParamsE)
        /*017c*/ 	.word	0x00000000


	//----- nvinfo : EIATTR_REGCOUNT
	.align		4
.L_74:
        /*0180*/ 	.byte	0x04, 0x2f
        /*0182*/ 	.short	(.L_76 - .L_75)
	.align		4
.L_75:
        /*0184*/ 	.word	index@(_ZN7cutlass13device_kernelIN5flash11enable_sm90INS1_16FlashAttnFwdSm90INS1_25CollectiveMainloopFwdSm90ILi2EN4cute5tupleIJNS5_1CILi1EEES8_S8_EEENS6_IJNS7_ILi64EEESA_SA_EEELi512ENS_6half_tEfNS_4arch4Sm90ELb0ELb0ELb1ELb0ELb0ELb0ELb1ELb0ELb0ELb1ELb0ELb0EEENS1_21CollectiveEpilogueFwdINS6_IJSA_NS7_ILi512EEESA_EEES9_SC_SE_Li256ELb0ELb1ELb0ELb0EEENS1_29StaticPersistentTileSchedulerILb0EEEEEEEEEvNT_6ParamsE)
        /*0188*/ 	.word	0x00000004


	//----- nvinfo : EIATTR_FRAME_SIZE
	.align		4
.L_76:
        /*018c*/ 	.byte	0x04, 0x11
        /*018e*/ 	.short	(.L_78 - .L_77)
	.align		4
.L_77:
        /*0190*/ 	.word	index@(_ZN7cutlass13device_kernelIN5flash11enable_sm90INS1_16FlashAttnFwdSm90INS1_25CollectiveMainloopFwdSm90ILi2EN4cute5tupleIJNS5_1CILi1EEES8_S8_EEENS6_IJNS7_ILi64EEESA_SA_EEELi512ENS_6half_tEfNS_4arch4Sm90ELb0ELb0ELb1ELb0ELb0ELb0ELb1ELb0ELb0ELb1ELb0ELb0EEENS1_21CollectiveEpilogueFwdINS6_IJSA_NS7_ILi512EEESA_EEES9_SC_SE_Li256ELb0ELb1ELb0ELb0EEENS1_29StaticPersistentTileSchedulerILb0EEEEEEEEEvNT_6ParamsE)
        /*0194*/ 	.word	0x00000000


	//----- nvinfo : EIATTR_REGCOUNT
	.align		4
.L_78:
        /*0198*/ 	.byte	0x04, 0x2f
        /*019a*/ 	.short	(.L_80 - .L_79)
	.align		4
.L_79:
        /*019c*/ 	.word	index@(_ZN7cutlass13device_kernelIN5flash11enable_sm90INS1_16FlashAttnFwdSm90INS1_25CollectiveMainloopFwdSm90ILi2EN4cute5tupleIJNS5_1CILi1EEES8_S8_EEENS6_IJNS7_ILi64EEESA_SA_EEELi512ENS_6half_tEfNS_4arch4Sm90ELb0ELb0ELb1ELb0ELb0ELb0ELb0ELb0ELb0ELb1ELb0ELb0EEENS1_21CollectiveEpilogueFwdINS6_IJSA_NS7_ILi512EEESA_EEES9_SC_SE_Li256ELb0ELb1ELb0ELb0EEENS1_29StaticPersistentTileSchedulerILb0EEEEEEEEEvNT_6ParamsE)
        /*01a0*/ 	.word	0x00000004


	//----- nvinfo : EIATTR_FRAME_SIZE
	.align		4
.L_80:
        /*01a4*/ 	.byte	0x04, 0x11
        /*01a6*/ 	.short	(.L_82 - .L_81)
	.align		4
.L_81:
        /*01a8*/ 	.word	index@(_ZN7cutlass13device_kernelIN5flash11enable_sm90INS1_16FlashAttnFwdSm90INS1_25CollectiveMainloopFwdSm90ILi2EN4cute5tupleIJNS5_1CILi1EEES8_S8_EEENS6_IJNS7_ILi64EEESA_SA_EEELi512ENS_6half_tEfNS_4arch4Sm90ELb0ELb0ELb1ELb0ELb0ELb0ELb0ELb0ELb0ELb1ELb0ELb0EEENS1_21CollectiveEpilogueFwdINS6_IJSA_NS7_ILi512EEESA_EEES9_SC_SE_Li256ELb0ELb1ELb0ELb0EEENS1_29StaticPersistentTileSchedulerILb0EEEEEEEEEvNT_6ParamsE)
        /*01ac*/ 	.word	0x00000000


	//----- nvinfo : EIATTR_MIN_STACK_SIZE
	.align		4
.L_82:
        /*01b0*/ 	.byte	0x04, 0x12
        /*01b2*/ 	.short	(.L_84 - .L_83)
	.align		4
.L_83:
        /*01b4*/ 	.word	index@(_ZN7cutlass13device_kernelIN5flash11enable_sm90INS1_16FlashAttnFwdSm90INS1_25CollectiveMainloopFwdSm90ILi2EN4cute5tupleIJNS5_1CILi1EEES8_S8_EEENS6_IJNS7_ILi64EEESA_SA_EEELi512ENS_6half_tEfNS_4arch4Sm90ELb0ELb0ELb1ELb0ELb0ELb0ELb0ELb0ELb0ELb1ELb0ELb0EEENS1_21CollectiveEpilogueFwdINS6_IJSA_NS7_ILi512EEESA_EEES9_SC_SE_Li256ELb0ELb1ELb0ELb0EEENS1_29StaticPersistentTileSchedulerILb0EEEEEEEEEvNT_6ParamsE)
        /*01b8*/ 	.word	0x00000000


	//----- nvinfo : EIATTR_MIN_STACK_SIZE
	.align		4
.L_84:
        /*01bc*/ 	.byte	0x04, 0x12
        /*01be*/ 	.short	(.L_86 - .L_85)
	.align		4
.L_85:
        /*01c0*/ 	.word	index@(_ZN7cutlass13device_kernelIN5flash11enable_sm90INS1_16FlashAttnFwdSm90INS1_25CollectiveMainloopFwdSm90ILi2EN4cute5tupleIJNS5_1CILi1EEES8_S8_EEENS6_IJNS7_ILi64EEESA_SA_EEELi512ENS_6half_tEfNS_4arch4Sm90ELb0ELb0ELb1ELb0ELb0ELb0ELb1ELb0ELb0ELb1ELb0ELb0EEENS1_21CollectiveEpilogueFwdINS6_IJSA_NS7_ILi512EEESA_EEES9_SC_SE_Li256ELb0ELb1ELb0ELb0EEENS1_29StaticPersistentTileSchedulerILb0EEEEEEEEEvNT_6ParamsE)
        /*01c4*/ 	.word	0x00000000


	//----- nvinfo : EIATTR_MIN_STACK_SIZE
	.align		4
.L_86:
        /*01c8*/ 	.byte	0x04, 0x12
        /*01ca*/ 	.short	(.L_88 - .L_87)
	.align		4
.L_87:
        /*01cc*/ 	.word	index@(_ZN7cutlass13device_kernelIN5flash11enable_sm90INS1_16FlashAttnFwdSm90INS1_25CollectiveMainloopFwdSm90ILi2EN4cute5tupleIJNS5_1CILi1EEES8_S8_EEENS6_IJNS7_ILi64EEESA_SA_EEELi512ENS_6half_tEfNS_4arch4Sm90ELb0ELb0ELb1ELb1ELb0ELb0ELb0ELb0ELb0ELb1ELb0ELb0EEENS1_21CollectiveEpilogueFwdINS6_IJSA_NS7_ILi512EEESA_EEES9_SC_SE_Li256ELb1ELb1ELb0ELb0EEENS1_36VarlenDynamicPersistentTileSchedulerILi64ELi64ELi256ELi128ELb0ELb1ELb1ELb0ELb1ELb1EEEEEEEEEvNT_6ParamsE)
        /*01d0*/ 	.word	0x00000000


	//----- nvinfo : EIATTR_MIN_STACK_SIZE
	.align		4
.L_88:
        /*01d4*/ 	.byte	0x04, 0x12
        /*01d6*/ 	.short	(.L_90 - .L_89)
	.align		4
.L_89:
        /*01d8*/ 	.word	index@(_ZN7cutlass13device_kernelIN5flash11enable_sm90INS1_16FlashAttnFwdSm90INS1_25CollectiveMainloopFwdSm90ILi2EN4cute5tupleIJNS5_1CILi1EEES8_S8_EEENS6_IJNS7_ILi64EEESA_SA_EEELi512ENS_6half_tEfNS_4arch4Sm90ELb0ELb0ELb1ELb1ELb0ELb1ELb0ELb0ELb0ELb1ELb0ELb0EEENS1_21CollectiveEpilogueFwdINS6_IJSA_NS7_ILi512EEESA_EEES9_SC_SE_Li256ELb1ELb1ELb0ELb0EEENS1_36VarlenDynamicPersistentTileSchedulerILi64ELi64ELi256ELi128ELb0ELb1ELb1ELb0ELb1ELb1EEEEEEEEEvNT_6ParamsE)
        /*01dc*/ 	.word	0x00000000


	//----- nvinfo : EIATTR_MIN_STACK_SIZE
	.align		4
.L_90:
        /*01e0*/ 	.byte	0x04, 0x12
        /*01e2*/ 	.short	(.L_92 - .L_91)
	.align		4
.L_91:
        /*01e4*/ 	.word	index@(_ZN7cutlass13device_kernelIN5flash11enable_sm90INS1_16FlashAttnFwdSm90INS1_25CollectiveMainloopFwdSm90ILi2EN4cute5tupleIJNS5_1CILi1EEES8_S8_EEENS6_IJNS7_ILi64EEESA_SA_EEELi512ENS_6half_tEfNS_4arch4Sm90ELb0ELb0ELb1ELb1ELb0ELb0ELb1ELb0ELb0ELb1ELb0ELb0EEENS1_21CollectiveEpilogueFwdINS6_IJSA_NS7_ILi512EEESA_EEES9_SC_SE_Li256ELb1ELb1ELb0ELb0EEENS1_36VarlenDynamicPersistentTileSchedulerILi64ELi64ELi256ELi128ELb0ELb1ELb1ELb0ELb1ELb1EEEEEEEEEvNT_6ParamsE)
        /*01e8*/ 	.word	0x00000000


	//----- nvinfo : EIATTR_MIN_STACK_SIZE
	.align		4
.L_92:
        /*01ec*/ 	.byte	0x04, 0x12
        /*01ee*/ 	.short	(.L_94 - .L_93)
	.align		4
.L_93:
        /*01f0*/ 	.word	index@(_ZN7cutlass13device_kernelIN5flash11enable_sm90INS1_16FlashAttnFwdSm90INS1_25CollectiveMainloopFwdSm90ILi2EN4cute5tupleIJNS5_1CILi1EEES8_S8_EEENS6_IJNS7_ILi64EEESA_SA_EEELi512ENS_6half_tEfNS_4arch4Sm90ELb0ELb0ELb1ELb1ELb0ELb1ELb1ELb0ELb0ELb1ELb0ELb0EEENS1_21CollectiveEpilogueFwdINS6_IJSA_NS7_ILi512EEESA_EEES9_SC_SE_Li256ELb1ELb1ELb0ELb0EEENS1_36VarlenDynamicPersistentTileSchedulerILi64ELi64ELi256ELi128ELb0ELb1ELb1ELb0ELb1ELb1EEEEEEEEEvNT_6ParamsE)
        /*01f4*/ 	.word	0x00000000


	//----- nvinfo : EIATTR_MIN_STACK_SIZE
	.align		4
.L_94:
        /*01f8*/ 	.byte	0x04, 0x12
        /*01fa*/ 	.short	(.L_96 - .L_95)
	.align		4
.L_95:
        /*01fc*/ 	.word	index@(_ZN7cutlass13device_kernelIN5flash11enable_sm90INS1_16FlashAttnFwdSm90INS1_25CollectiveMainloopFwdSm90ILi2EN4cute5tupleIJNS5_1CILi1EEES8_S8_EEENS6_IJNS7_ILi64EEESA_SA_EEELi512ENS_6half_tEfNS_4arch4Sm90ELb0ELb1ELb1ELb0ELb0ELb0ELb0ELb0ELb0ELb1ELb0ELb0EEENS1_21CollectiveEpilogueFwdINS6_IJSA_NS7_ILi512EEESA_EEES9_SC_SE_Li256ELb0ELb1ELb0ELb0EEENS1_30DynamicPersistentTileSchedulerILi256ELi128ELb0ELb1ELb1EEEEEEEEEvNT_6ParamsE)
        /*0200*/ 	.word	0x00000000


	//----- nvinfo : EIATTR_MIN_STACK_SIZE
	.align		4
.L_96:
        /*0204*/ 	.byte	0x04, 0x12
        /*0206*/ 	.short	(.L_98 - .L_97)
	.align		4
.L_97:
        /*0208*/ 	.word	index@(_ZN7cutlass13device_kernelIN5flash11enable_sm90INS1_16FlashAttnFwdSm90INS1_25CollectiveMainloopFwdSm90ILi2EN4cute5tupleIJNS5_1CILi1EEES8_S8_EEENS6_IJNS7_ILi64EEESA_SA_EEELi512ENS_6half_tEfNS_4arch4Sm90ELb0ELb1ELb1ELb0ELb0ELb0ELb1ELb0ELb0ELb1ELb0ELb0EEENS1_21CollectiveEpilogueFwdINS6_IJSA_NS7_ILi512EEESA_EEES9_SC_SE_Li256ELb0ELb1ELb0ELb0EEENS1_30DynamicPersistentTileSchedulerILi256ELi128ELb0ELb1ELb1EEEEEEEEEvNT_6ParamsE)
        /*020c*/ 	.word	0x00000000


	//----- nvinfo : EIATTR_MIN_STACK_SIZE
	.align		4
.L_98:
        /*0210*/ 	.byte	0x04, 0x12
        /*0212*/ 	.short	(.L_100 - .L_99)
	.align		4
.L_99:
        /*0214*/ 	.word	index@(_ZN7cutlass13device_kernelIN5flash11enable_sm90INS1_16FlashAttnFwdSm90INS1_25CollectiveMainloopFwdSm90ILi2EN4cute5tupleIJNS5_1CILi1EEES8_S8_EEENS6_IJNS7_ILi64EEESA_SA_EEELi512ENS_6half_tEfNS_4arch4Sm90ELb0ELb1ELb1ELb1ELb0ELb0ELb0ELb0ELb0ELb1ELb0ELb0EEENS1_21CollectiveEpilogueFwdINS6_IJSA_NS7_ILi512EEESA_EEES9_SC_SE_Li256ELb1ELb1ELb0ELb0EEENS1_36VarlenDynamicPersistentTileSchedulerILi64ELi64ELi256ELi128ELb0ELb1ELb1ELb1ELb0ELb1EEEEEEEEEvNT_6ParamsE)
        /*0218*/ 	.word	0x00000000


	//----- nvinfo : EIATTR_MIN_STACK_SIZE
	.align		4
.L_100:
        /*021c*/ 	.byte	0x04, 0x12
        /*021e*/ 	.short	(.L_102 - .L_101)
	.align		4
.L_101:
        /*0220*/ 	.word	index@(_ZN7cutlass13device_kernelIN5flash11enable_sm90INS1_16FlashAttnFwdSm90INS1_25CollectiveMainloopFwdSm90ILi2EN4cute5tupleIJNS5_1CILi1EEES8_S8_EEENS6_IJNS7_ILi64EEESA_SA_EEELi512ENS_6half_tEfNS_4arch4Sm90ELb0ELb1ELb1ELb1ELb0ELb1ELb0ELb0ELb0ELb1ELb0ELb0EEENS1_21CollectiveEpilogueFwdINS6_IJSA_NS7_ILi512EEESA_EEES9_SC_SE_Li256ELb1ELb1ELb0ELb0EEENS1_36VarlenDynamicPersistentTileSchedulerILi64ELi64ELi256ELi128ELb0ELb1ELb1ELb1ELb0ELb1EEEEEEEEEvNT_6ParamsE)
        /*0224*/ 	.word	0x00000000


	//----- nvinfo : EIATTR_MIN_STACK_SIZE
	.align		4
.L_102:
        /*0228*/ 	.byte	0x04, 0x12
        /*022a*/ 	.short	(.L_104 - .L_103)
	.align		4
.L_103:
        /*022c*/ 	.word	index@(_ZN7cutlass13device_kernelIN5flash11enable_sm90INS1_16FlashAttnFwdSm90INS1_25CollectiveMainloopFwdSm90ILi2EN4cute5tupleIJNS5_1CILi1EEES8_S8_EEENS6_IJNS7_ILi64EEESA_SA_EEELi512ENS_6half_tEfNS_4arch4Sm90ELb0ELb1ELb1ELb1ELb0ELb0ELb1ELb0ELb0ELb1ELb0ELb0EEENS1_21CollectiveEpilogueFwdINS6_IJSA_NS7_ILi512EEESA_EEES9_SC_SE_Li256ELb1ELb1ELb0ELb0EEENS1_36VarlenDynamicPersistentTileSchedulerILi64ELi64ELi256ELi128ELb0ELb1ELb1ELb1ELb0ELb1EEEEEEEEEvNT_6ParamsE)
        /*0230*/ 	.word	0x00000000


	//----- nvinfo : EIATTR_MIN_STACK_SIZE
	.align		4
.L_104:
        /*0234*/ 	.byte	0x04, 0x12
        /*0236*/ 	.short	(.L_106 - .L_105)
	.align		4
.L_105:
        /*0238*/ 	.word	index@(_ZN7cutlass13device_kernelIN5flash11enable_sm90INS1_16FlashAttnFwdSm90INS1_25CollectiveMainloopFwdSm90ILi2EN4cute5tupleIJNS5_1CILi1EEES8_S8_EEENS6_IJNS7_ILi64EEESA_SA_EEELi512ENS_6half_tEfNS_4arch4Sm90ELb0ELb1ELb1ELb1ELb0ELb1ELb1ELb0ELb0ELb1ELb0ELb0EEENS1_21CollectiveEpilogueFwdINS6_IJSA_NS7_ILi512EEESA_EEES9_SC_SE_Li256ELb1ELb1ELb0ELb0EEENS1_36VarlenDynamicPersistentTileSchedulerILi64ELi64ELi256ELi128ELb0ELb1ELb1ELb1ELb0ELb1EEEEEEEEEvNT_6ParamsE)
        /*023c*/ 	.word	0x00000000


	//----- nvinfo : EIATTR_MIN_STACK_SIZE
	.align		4
.L_106:
        /*0240*/ 	.byte	0x04, 0x12
        /*0242*/ 	.short	(.L_108 - .L_107)
	.align		4
.L_107:
        /*0244*/ 	.word	index@(_ZN7cutlass13device_kernelIN5flash11enable_sm90INS1_16FlashAttnFwdSm90INS1_25CollectiveMainloopFwdSm90ILi2EN4cute5tupleIJNS5_1CILi1EEES8_S8_EEENS6_IJNS7_ILi64EEESA_SA_EEELi512ENS_6half_tEfNS_4arch4Sm90ELb1ELb0ELb1ELb0ELb0ELb0ELb0ELb0ELb0ELb1ELb0ELb0EEENS1_21CollectiveEpilogueFwdINS6_IJSA_NS7_ILi512EEESA_EEES9_SC_SE_Li256ELb0ELb1ELb0ELb0EEENS1_30DynamicPersistentTileSchedulerILi256ELi128ELb0ELb1ELb1EEEEEEEEEvNT_6ParamsE)
        /*0248*/ 	.word	0x00000000


	//----- nvinfo : EIATTR_MIN_STACK_SIZE
	.align		4
.L_108:
        /*024c*/ 	.byte	0x04, 0x12
        /*024e*/ 	.short	(.L_110 - .L_109)
	.align		4
.L_109:
        /*0250*/ 	.word	index@(_ZN7cutlass13device_kernelIN5flash11enable_sm90INS1_16FlashAttnFwdSm90INS1_25CollectiveMainloopFwdSm90ILi2EN4cute5tupleIJNS5_1CILi1EEES8_S8_EEENS6_IJNS7_ILi64EEESA_SA_EEELi512ENS_6half_tEfNS_4arch4Sm90ELb1ELb0ELb1ELb0ELb0ELb0ELb1ELb0ELb0ELb1ELb0ELb0EEENS1_21CollectiveEpilogueFwdINS6_IJSA_NS7_ILi512EEESA_EEES9_SC_SE_Li256ELb0ELb1ELb0ELb0EEENS1_30DynamicPersistentTileSchedulerILi256ELi128ELb0ELb1ELb1EEEEEEEEEvNT_6ParamsE)
        /*0254*/ 	.word	0x00000000


	//----- nvinfo : EIATTR_MIN_STACK_SIZE
	.align		4
.L_110:
        /*0258*/ 	.byte	0x04, 0x12
        /*025a*/ 	.short	(.L_112 - .L_111)
	.align		4
.L_111:
        /*025c*/ 	.word	index@(_ZN7cutlass13device_kernelIN5flash11enable_sm90INS1_16FlashAttnFwdSm90INS1_25CollectiveMainloopFwdSm90ILi2EN4cute5tupleIJNS5_1CILi1EEES8_S8_EEENS6_IJNS7_ILi64EEESA_SA_EEELi512ENS_6half_tEfNS_4arch4Sm90ELb1ELb0ELb1ELb1ELb0ELb0ELb0ELb0ELb0ELb1ELb0ELb0EEENS1_21CollectiveEpilogueFwdINS6_IJSA_NS7_ILi512EEESA_EEES9_SC_SE_Li256ELb1ELb1ELb0ELb0EEENS1_36VarlenDynamicPersistentTileSchedulerILi64ELi64ELi256ELi128ELb0ELb1ELb1ELb1ELb1ELb1EEEEEEEEEvNT_6ParamsE)
        /*0260*/ 	.word	0x00000000


	//----- nvinfo : EIATTR_MIN_STACK_SIZE
	.align		4
.L_112:
        /*0264*/ 	.byte	0x04, 0x12
        /*0266*/ 	.short	(.L_114 - .L_113)
	.align		4
.L_113:
        /*0268*/ 	.word	index@(_ZN7cutlass13device_kernelIN5flash11enable_sm90INS1_16FlashAttnFwdSm90INS1_25CollectiveMainloopFwdSm90ILi2EN4cute5tupleIJNS5_1CILi1EEES8_S8_EEENS6_IJNS7_ILi64EEESA_SA_EEELi512ENS_6half_tEfNS_4arch4Sm90ELb1ELb0ELb1ELb1ELb0ELb1ELb0ELb0ELb0ELb1ELb0ELb0EEENS1_21CollectiveEpilogueFwdINS6_IJSA_NS7_ILi512EEESA_EEES9_SC_SE_Li256ELb1ELb1ELb0ELb0EEENS1_36VarlenDynamicPersistentTileSchedulerILi64ELi64ELi256ELi128ELb0ELb1ELb1ELb1ELb1ELb1EEEEEEEEEvNT_6ParamsE)
        /*026c*/ 	.word	0x00000000


	//----- nvinfo : EIATTR_MIN_STACK_SIZE
	.align		4
.L_114:
        /*0270*/ 	.byte	0x04, 0x12
        /*0272*/ 	.short	(.L_116 - .L_115)
	.align		4
.L_115:
        /*0274*/ 	.word	index@(_ZN7cutlass13device_kernelIN5flash11enable_sm90INS1_16FlashAttnFwdSm90INS1_25CollectiveMainloopFwdSm90ILi2EN4cute5tupleIJNS5_1CILi1EEES8_S8_EEENS6_IJNS7_ILi64EEESA_SA_EEELi512ENS_6half_tEfNS_4arch4Sm90ELb1ELb0ELb1ELb1ELb0ELb0ELb1ELb0ELb0ELb1ELb0ELb0EEENS1_21CollectiveEpilogueFwdINS6_IJSA_NS7_ILi512EEESA_EEES9_SC_SE_Li256ELb1ELb1ELb0ELb0EEENS1_36VarlenDynamicPersistentTileSchedulerILi64ELi64ELi256ELi128ELb0ELb1ELb1ELb1ELb1ELb1EEEEEEEEEvNT_6ParamsE)
        /*0278*/ 	.word	0x00000000


	//----- nvinfo : EIATTR_MIN_STACK_SIZE
	.align		4
.L_116:
        /*027c*/ 	.byte	0x04, 0x12
        /*027e*/ 	.short	(.L_118 - .L_117)
	.align		4
.L_117:
        /*0280*/ 	.word	index@(_ZN7cutlass13device_kernelIN5flash11enable_sm90INS1_16FlashAttnFwdSm90INS1_25CollectiveMainloopFwdSm90ILi2EN4cute5tupleIJNS5_1CILi1EEES8_S8_EEENS6_IJNS7_ILi64EEESA_SA_EEELi512ENS_6half_tEfNS_4arch4Sm90ELb1ELb0ELb1ELb1ELb0ELb1ELb1ELb0ELb0ELb1ELb0ELb0EEENS1_21CollectiveEpilogueFwdINS6_IJSA_NS7_ILi512EEESA_EEES9_SC_SE_Li256ELb1ELb1ELb0ELb0EEENS1_36VarlenDynamicPersistentTileSchedulerILi64ELi64ELi256ELi128ELb0ELb1ELb1ELb1ELb1ELb1EEEEEEEEEvNT_6ParamsE)
        /*0284*/ 	.word	0x00000000
.L_118:


//--------------------- .nv.compat                --------------------------
	.section	.nv.compat,"",@"SHT_CUDA_COMPAT_INFO"
	.align	4
        /*0000*/ 	.byte	0x02, 0x09, 0x01, 0x00, 0x02, 0x02, 0x01, 0x00, 0x02, 0x05, 0x05, 0x00, 0x03, 0x07, 0x01, 0x01
        /*0010*/ 	.byte	0x02, 0x03, 0x00, 0x00, 0x02, 0x06, 0x01, 0x00, 0x04, 0x0b, 0x08, 0x00, 0x00, 0x00, 0x00, 0x00
        /*0020*/ 	.byte	0x00, 0x00, 0x00, 0x00


//--------------------- .nv.info._ZN7cutlass13device_kernelIN5flash11enable_sm90INS1_16FlashAttnFwdSm90INS1_25CollectiveMainloopFwdSm90ILi2EN4cute5tupleIJNS5_1CILi1EEES8_S8_EEENS6_IJNS7_ILi64EEESA_SA_EEELi512ENS_6half_tEfNS_4arch4Sm90ELb0ELb0ELb1ELb0ELb0ELb0ELb0ELb0ELb0ELb1ELb0ELb0EEENS1_21CollectiveEpilogueFwdINS6_IJSA_NS7_ILi512EEESA_EEES9_SC_SE_Li256ELb0ELb1ELb0ELb0EEENS1_29StaticPersistentTileSchedulerILb0EEEEEEEEEvNT_6ParamsE --------------------------
	.section	.nv.info._ZN7cutlass13device_kernelIN5flash11enable_sm90INS1_16FlashAttnFwdSm90INS1_25CollectiveMainloopFwdSm90ILi2EN4cute5tupleIJNS5_1CILi1EEES8_S8_EEENS6_IJNS7_ILi64EEESA_SA_EEELi512ENS_6half_tEfNS_4arch4Sm90ELb0ELb0ELb1ELb0ELb0ELb0ELb0ELb0ELb0ELb1ELb0ELb0EEENS1_21CollectiveEpilogueFwdINS6_IJSA_NS7_ILi512EEESA_EEES9_SC_SE_Li256ELb0ELb1ELb0ELb0EEENS1_29StaticPersistentTileSchedulerILb0EEEEEEEEEvNT_6ParamsE,"",@"SHT_CUDA_INFO"
	.sectionflags	@""
	.align	4


	//----- nvinfo : EIATTR_CUDA_API_VERSION
	.align		4
        /*0000*/ 	.byte	0x04, 0x37
        /*0002*/ 	.short	(.L_120 - .L_119)
.L_119:
        /*0004*/ 	.word	0x00000082


	//----- nvinfo : EIATTR_KPARAM_INFO
	.align		4
.L_120:
        /*0008*/ 	.byte	0x04, 0x17
        /*000a*/ 	.short	(.L_122 - .L_121)
.L_121:
        /*000c*/ 	.word	0x00000000
        /*0010*/ 	.short	0x0000
        /*0012*/ 	.short	0x0000
        /*0014*/ 	.byte	0x00, 0xf0, 0x01, 0x28


	//----- nvinfo : EIATTR_SPARSE_MMA_MASK
	.align		4
.L_122:
        /*0018*/ 	.byte	0x03, 0x50
        /*001a*/ 	.short	0x0000


	//----- nvinfo : EIATTR_MAXREG_COUNT
	.align		4
        /*001c*/ 	.byte	0x03, 0x1b
        /*001e*/ 	.short	0x00a8


	//----- nvinfo : EIATTR_MERCURY_ISA_VERSION
	.align		4
        /*0020*/ 	.byte	0x03, 0x5f
        /*0022*/ 	.short	0x0101


	//----- nvinfo : EIATTR_VRC_CTA_INIT_COUNT
	.align		4
        /*0024*/ 	.byte	0x02, 0x4a
	.zero		1
	.zero		1


	//----- nvinfo : EIATTR_EXIT_INSTR_OFFSETS
	.align		4
        /*0028*/ 	.byte	0x04, 0x1c
        /*002a*/ 	.short	(.L_124 - .L_123)


	//   ....[0]....
.L_123:
        /*002c*/ 	.word	0x00000010


	//----- nvinfo : EIATTR_MAX_THREADS
	.align		4
.L_124:
        /*0030*/ 	.byte	0x04, 0x05
        /*0032*/ 	.short	(.L_126 - .L_125)
.L_125:
        /*0034*/ 	.word	0x00000180
        /*0038*/ 	.word	0x00000001
        /*003c*/ 	.word	0x00000001


	//----- nvinfo : EIATTR_CBANK_PARAM_SIZE
	.align		4
.L_126:
        /*0040*/ 	.byte	0x03, 0x19
        /*0042*/ 	.short	0x0a00


	//----- nvinfo : EIATTR_PARAM_CBANK
	.align		4
        /*0044*/ 	.byte	0x04, 0x0a
        /*0046*/ 	.short	(.L_128 - .L_127)
	.align		4
.L_127:
        /*0048*/ 	.word	index@(.nv.constant0._ZN7cutlass13device_kernelIN5flash11enable_sm90INS1_16FlashAttnFwdSm90INS1_25CollectiveMainloopFwdSm90ILi2EN4cute5tupleIJNS5_1CILi1EEES8_S8_EEENS6_IJNS7_ILi64EEESA_SA_EEELi512ENS_6half_tEfNS_4arch4Sm90ELb0ELb0ELb1ELb0ELb0ELb0ELb0ELb0ELb0ELb1ELb0ELb0EEENS1_21CollectiveEpilogueFwdINS6_IJSA_NS7_ILi512EEESA_EEES9_SC_SE_Li256ELb0ELb1ELb0ELb0EEENS1_29StaticPersistentTileSchedulerILb0EEEEEEEEEvNT_6ParamsE)
        /*004c*/ 	.short	0x0380
        /*004e*/ 	.short	0x0a00


	//----- nvinfo : EIATTR_SW_WAR
	.align		4
.L_128:
        /*0050*/ 	.byte	0x04, 0x36
        /*0052*/ 	.short	(.L_130 - .L_129)
.L_129:
        /*0054*/ 	.word	0x00000008
.L_130:


//--------------------- .nv.info._ZN7cutlass13device_kernelIN5flash11enable_sm90INS1_16FlashAttnFwdSm90INS1_25CollectiveMainloopFwdSm90ILi2EN4cute5tupleIJNS5_1CILi1EEES8_S8_EEENS6_IJNS7_ILi64EEESA_SA_EEELi512ENS_6half_tEfNS_4arch4Sm90ELb0ELb0ELb1ELb0ELb0ELb0ELb1ELb0ELb0ELb1ELb0ELb0EEENS1_21CollectiveEpilogueFwdINS6_IJSA_NS7_ILi512EEESA_EEES9_SC_SE_Li256ELb0ELb1ELb0ELb0EEENS1_29StaticPersistentTileSchedulerILb0EEEEEEEEEvNT_6ParamsE --------------------------
	.section	.nv.info._ZN7cutlass13device_kernelIN5flash11enable_sm90INS1_16FlashAttnFwdSm90INS1_25CollectiveMainloopFwdSm90ILi2EN4cute5tupleIJNS5_1CILi1EEES8_S8_EEENS6_IJNS7_ILi64EEESA_SA_EEELi512ENS_6half_tEfNS_4arch4Sm90ELb0ELb0ELb1ELb0ELb0ELb0ELb1ELb0ELb0ELb1ELb0ELb0EEENS1_21CollectiveEpilogueFwdINS6_IJSA_NS7_ILi512EEESA_EEES9_SC_SE_Li256ELb0ELb1ELb0ELb0EEENS1_29StaticPersistentTileSchedulerILb0EEEEEEEEEvNT_6ParamsE,"",@"SHT_CUDA_INFO"
	.sectionflags	@""
	.align	4


	//----- nvinfo : EIATTR_CUDA_API_VERSION
	.align		4
        /*0000*/ 	.byte	0x04, 0x37
        /*0002*/ 	.short	(.L_132 - .L_131)
.L_131:
        /*0004*/ 	.word	0x00000082


	//----- nvinfo : EIATTR_KPARAM_INFO
	.align		4
.L_132:
        /*0008*/ 	.byte	0x04, 0x17
        /*000a*/ 	.short	(.L_134 - .L_133)
.L_133:
        /*000c*/ 	.word	0x00000000
        /*0010*/ 	.short	0x0000
        /*0012*/ 	.short	0x0000
        /*0014*/ 	.byte	0x00, 0xf0, 0x01, 0x2c


	//----- nvinfo : EIATTR_SPARSE_MMA_MASK
	.align		4
.L_134:
        /*0018*/ 	.byte	0x03, 0x50
        /*001a*/ 	.short	0x0000


	//----- nvinfo : EIATTR_MAXREG_COUNT
	.align		4
        /*001c*/ 	.byte	0x03, 0x1b
        /*001e*/ 	.short	0x00a8


	//----- nvinfo : EIATTR_MERCURY_ISA_VERSION
	.align		4
        /*0020*/ 	.byte	0x03, 0x5f
        /*0022*/ 	.short	0x0101


	//----- nvinfo : EIATTR_VRC_CTA_INIT_COUNT
	.align		4
        /*0024*/ 	.byte	0x02, 0x4a
	.zero		1
	.zero		1


	//----- nvinfo : EIATTR_EXIT_INSTR_OFFSETS
	.align		4
        /*0028*/ 	.byte	0x04, 0x1c
        /*002a*/ 	.short	(.L_136 - .L_135)


	//   ....[0]....
.L_135:
        /*002c*/ 	.word	0x00000010


	//----- nvinfo : EIATTR_MAX_THREADS
	.align		4
.L_136:
        /*0030*/ 	.byte	0x04, 0x05
        /*0032*/ 	.short	(.L_138 - .L_137)
.L_137:
        /*0034*/ 	.word	0x00000180
        /*0038*/ 	.word	0x00000001
        /*003c*/ 	.word	0x00000001


	//----- nvinfo : EIATTR_CBANK_PARAM_SIZE
	.align		4
.L_138:
        /*0040*/ 	.byte	0x03, 0x19
        /*0042*/ 	.short	0x0b00


	//----- nvinfo : EIATTR_PARAM_CBANK
	.align		4
        /*0044*/ 	.byte	0x04, 0x0a
        /*0046*/ 	.short	(.L_140 - .L_139)
	.align		4
.L_139:
        /*0048*/ 	.word	index@(.nv.constant0._ZN7cutlass13device_kernelIN5flash11enable_sm90INS1_16FlashAttnFwdSm90INS1_25CollectiveMainloopFwdSm90ILi2EN4cute5tupleIJNS5_1CILi1EEES8_S8_EEENS6_IJNS7_ILi64EEESA_SA_EEELi512ENS_6half_tEfNS_4arch4Sm90ELb0ELb0ELb1ELb0ELb0ELb0ELb1ELb0ELb0ELb1ELb0ELb0EEENS1_21CollectiveEpilogueFwdINS6_IJSA_NS7_ILi512EEESA_EEES9_SC_SE_Li256ELb0ELb1ELb0ELb0EEENS1_29StaticPersistentTileSchedulerILb0EEEEEEEEEvNT_6ParamsE)
        /*004c*/ 	.short	0x0380
        /*004e*/ 	.short	0x0b00


	//----- nvinfo : EIATTR_SW_WAR
	.align		4
.L_140:
        /*0050*/ 	.byte	0x04, 0x36
        /*0052*/ 	.short	(.L_142 - .L_141)
.L_141:
        /*0054*/ 	.word	0x00000008
.L_142:


//--------------------- .nv.info._ZN7cutlass13device_kernelIN5flash11enable_sm90INS1_16FlashAttnFwdSm90INS1_25CollectiveMainloopFwdSm90ILi2EN4cute5tupleIJNS5_1CILi1EEES8_S8_EEENS6_IJNS7_ILi64EEESA_SA_EEELi512ENS_6half_tEfNS_4arch4Sm90ELb0ELb0ELb1ELb1ELb0ELb0ELb0ELb0ELb0ELb1ELb0ELb0EEENS1_21CollectiveEpilogueFwdINS6_IJSA_NS7_ILi512EEESA_EEES9_SC_SE_Li256ELb1ELb1ELb0ELb0EEENS1_36VarlenDynamicPersistentTileSchedulerILi64ELi64ELi256ELi128ELb0ELb1ELb1ELb0ELb1ELb1EEEEEEEEEvNT_6ParamsE --------------------------
	.section	.nv.info._ZN7cutlass13device_kernelIN5flash11enable_sm90INS1_16FlashAttnFwdSm90INS1_25CollectiveMainloopFwdSm90ILi2EN4cute5tupleIJNS5_1CILi1EEES8_S8_EEENS6_IJNS7_ILi64EEESA_SA_EEELi512ENS_6half_tEfNS_4arch4Sm90ELb0ELb0ELb1ELb1ELb0ELb0ELb0ELb0ELb0ELb1ELb0ELb0EEENS1_21CollectiveEpilogueFwdINS6_IJSA_NS7_ILi512EEESA_EEES9_SC_SE_Li256ELb1ELb1ELb0ELb0EEENS1_36VarlenDynamicPersistentTileSchedulerILi64ELi64ELi256ELi128ELb0ELb1ELb1ELb0ELb1ELb1EEEEEEEEEvNT_6ParamsE,"",@"SHT_CUDA_INFO"
	.sectionflags	@""
	.align	4


	//----- nvinfo : EIATTR_CUDA_API_VERSION
	.align		4
        /*0000*/ 	.byte	0x04, 0x37
        /*0002*/ 	.short	(.L_144 - .L_143)
.L_143:
        /*0004*/ 	.word	0x00000082


	//----- nvinfo : EIATTR_KPARAM_INFO
	.align		4
.L_144:
        /*0008*/ 	.byte	0x04, 0x17
        /*000a*/ 	.short	(.L_146 - .L_145)
.L_145:
        /*000c*/ 	.word	0x00000000
        /*0010*/ 	.short	0x0000
        /*0012*/ 	.short	0x0000
        /*0014*/ 	.byte	0x00, 0xf0, 0x01, 0x2a


	//----- nvinfo : EIATTR_SPARSE_MMA_MASK
	.align		4
.L_146:
        /*0018*/ 	.byte	0x03, 0x50
        /*001a*/ 	.short	0x0000


	//----- nvinfo : EIATTR_MAXREG_COUNT
	.align		4
        /*001c*/ 	.byte	0x03, 0x1b
        /*001e*/ 	.short	0x00a8


	//----- nvinfo : EIATTR_MERCURY_ISA_VERSION
	.align		4
        /*0020*/ 	.byte	0x03, 0x5f
        /*0022*/ 	.short	0x0101


	//----- nvinfo : EIATTR_VRC_CTA_INIT_COUNT
	.align		4
        /*0024*/ 	.byte	0x02, 0x4a
	.zero		1
	.zero		1


	//----- nvinfo : EIATTR_EXIT_INSTR_OFFSETS
	.align		4
        /*0028*/ 	.byte	0x04, 0x1c
        /*002a*/ 	.short	(.L_148 - .L_147)


	//   ....[0]....
.L_147:
        /*002c*/ 	.word	0x00000010


	//----- nvinfo : EIATTR_MAX_THREADS
	.align		4
.L_148:
        /*0030*/ 	.byte	0x04, 0x05
        /*0032*/ 	.short	(.L_150 - .L_149)
.L_149:
        /*0034*/ 	.word	0x00000180
        /*0038*/ 	.word	0x00000001
        /*003c*/ 	.word	0x00000001


	//----- nvinfo : EIATTR_CBANK_PARAM_SIZE
	.align		4
.L_150:
        /*0040*/ 	.byte	0x03, 0x19
        /*0042*/ 	.short	0x0a80


	//----- nvinfo : EIATTR_PARAM_CBANK
	.align		4
        /*0044*/ 	.byte	0x04, 0x0a
        /*0046*/ 	.short	(.L_152 - .L_151)
	.align		4
.L_151:
        /*0048*/ 	.word	index@(.nv.constant0._ZN7cutlass13device_kernelIN5flash11enable_sm90INS1_16FlashAttnFwdSm90INS1_25CollectiveMainloopFwdSm90ILi2EN4cute5tupleIJNS5_1CILi1EEES8_S8_EEENS6_IJNS7_ILi64EEESA_SA_EEELi512ENS_6half_tEfNS_4arch4Sm90ELb0ELb0ELb1ELb1ELb0ELb0ELb0ELb0ELb0ELb1ELb0ELb0EEENS1_21CollectiveEpilogueFwdINS6_IJSA_NS7_ILi512EEESA_EEES9_SC_SE_Li256ELb1ELb1ELb0ELb0EEENS1_36VarlenDynamicPersistentTileSchedulerILi64ELi64ELi256ELi128ELb0ELb1ELb1ELb0ELb1ELb1EEEEEEEEEvNT_6ParamsE)
        /*004c*/ 	.short	0x0380
        /*004e*/ 	.short	0x0a80


	//----- nvinfo : EIATTR_SW_WAR
	.align		4
.L_152:
        /*0050*/ 	.byte	0x04, 0x36
        /*0052*/ 	.short	(.L_154 - .L_153)
.L_153:
        /*0054*/ 	.word	0x00000008
.L_154:


//--------------------- .nv.info._ZN7cutlass13device_kernelIN5flash11enable_sm90INS1_16FlashAttnFwdSm90INS1_25CollectiveMainloopFwdSm90ILi2EN4cute5tupleIJNS5_1CILi1EEES8_S8_EEENS6_IJNS7_ILi64EEESA_SA_EEELi512ENS_6half_tEfNS_4arch4Sm90ELb0ELb0ELb1ELb1ELb0ELb1ELb0ELb0ELb0ELb1ELb0ELb0EEENS1_21CollectiveEpilogueFwdINS6_IJSA_NS7_ILi512EEESA_EEES9_SC_SE_Li256ELb1ELb1ELb0ELb0EEENS1_36VarlenDynamicPersistentTileSchedulerILi64ELi64ELi256ELi128ELb0ELb1ELb1ELb0ELb1ELb1EEEEEEEEEvNT_6ParamsE --------------------------
	.section	.nv.info._ZN7cutlass13device_kernelIN5flash11enable_sm90INS1_16FlashAttnFwdSm90INS1_25CollectiveMainloopFwdSm90ILi2EN4cute5tupleIJNS5_1CILi1EEES8_S8_EEENS6_IJNS7_ILi64EEESA_SA_EEELi512ENS_6half_tEfNS_4arch4Sm90ELb0ELb0ELb1ELb1ELb0ELb1ELb0ELb0ELb0ELb1ELb0ELb0EEENS1_21CollectiveEpilogueFwdINS6_IJSA_NS7_ILi512EEESA_EEES9_SC_SE_Li256ELb1ELb1ELb0ELb0EEENS1_36VarlenDynamicPersistentTileSchedulerILi64ELi64ELi256ELi128ELb0ELb1ELb1ELb0ELb1ELb1EEEEEEEEEvNT_6ParamsE,"",@"SHT_CUDA_INFO"
	.sectionflags	@""
	.align	4


	//----- nvinfo : EIATTR_CUDA_API_VERSION
	.align		4
        /*0000*/ 	.byte	0x04, 0x37
        /*0002*/ 	.short	(.L_156 - .L_155)
.L_155:
        /*0004*/ 	.word	0x00000082


	//----- nvinfo : EIATTR_KPARAM_INFO
	.align		4
.L_156:
        /*0008*/ 	.byte	0x04, 0x17
        /*000a*/ 	.short	(.L_158 - .L_157)
.L_157:
        /*000c*/ 	.word	0x00000000
        /*0010*/ 	.short	0x0000
        /*0012*/ 	.short	0x0000
        /*0014*/ 	.byte	0x00, 0xf0, 0x01, 0x2a


	//----- nvinfo : EIATTR_SPARSE_MMA_MASK
	.align		4
.L_158:
        /*0018*/ 	.byte	0x03, 0x50
        /*001a*/ 	.short	0x0000


	//----- nvinfo : EIATTR_MAXREG_COUNT
	.align		4
        /*001c*/ 	.byte	0x03, 0x1b
        /*001e*/ 	.short	0x00a8


	//----- nvinfo : EIATTR_MERCURY_ISA_VERSION
	.align		4
        /*0020*/ 	.byte	0x03, 0x5f
        /*0022*/ 	.short	0x0101


	//----- nvinfo : EIATTR_VRC_CTA_INIT_COUNT
	.align		4
        /*0024*/ 	.byte	0x02, 0x4a
	.zero		1
	.zero		1


	//----- nvinfo : EIATTR_EXIT_INSTR_OFFSETS
	.align		4
        /*0028*/ 	.byte	0x04, 0x1c
        /*002a*/ 	.short	(.L_160 - .L_159)


	//   ....[0]....
.L_159:
        /*002c*/ 	.word	0x00000010


	//----- nvinfo : EIATTR_MAX_THREADS
	.align		4
.L_160:
        /*0030*/ 	.byte	0x04, 0x05
        /*0032*/ 	.short	(.L_162 - .L_161)
.L_161:
        /*0034*/ 	.word	0x00000180
        /*0038*/ 	.word	0x00000001
        /*003c*/ 	.word	0x00000001


	//----- nvinfo : EIATTR_CBANK_PARAM_SIZE
	.align		4
.L_162:
        /*0040*/ 	.byte	0x03, 0x19
        /*0042*/ 	.short	0x0a80


	//----- nvinfo : EIATTR_PARAM_CBANK
	.align		4
        /*0044*/ 	.byte	0x04, 0x0a
        /*0046*/ 	.short	(.L_164 - .L_163)
	.align		4
.L_163:
        /*0048*/ 	.word	index@(.nv.constant0._ZN7cutlass13device_kernelIN5flash11enable_sm90INS1_16FlashAttnFwdSm90INS1_25CollectiveMainloopFwdSm90ILi2EN4cute5tupleIJNS5_1CILi1EEES8_S8_EEENS6_IJNS7_ILi64EEESA_SA_EEELi512ENS_6half_tEfNS_4arch4Sm90ELb0ELb0ELb1ELb1ELb0ELb1ELb0ELb0ELb0ELb1ELb0ELb0EEENS1_21CollectiveEpilogueFwdINS6_IJSA_NS7_ILi512EEESA_EEES9_SC_SE_Li256ELb1ELb1ELb0ELb0EEENS1_36VarlenDynamicPersistentTileSchedulerILi64ELi64ELi256ELi128ELb0ELb1ELb1ELb0ELb1ELb1EEEEEEEEEvNT_6ParamsE)
        /*004c*/ 	.short	0x0380
        /*004e*/ 	.short	0x0a80


	//----- nvinfo : EIATTR_SW_WAR
	.align		4
.L_164:
        /*0050*/ 	.byte	0x04, 0x36
        /*0052*/ 	.short	(.L_166 - .L_165)
.L_165:
        /*0054*/ 	.word	0x00000008
.L_166:


//--------------------- .nv.info._ZN7cutlass13device_kernelIN5flash11enable_sm90INS1_16FlashAttnFwdSm90INS1_25CollectiveMainloopFwdSm90ILi2EN4cute5tupleIJNS5_1CILi1EEES8_S8_EEENS6_IJNS7_ILi64EEESA_SA_EEELi512ENS_6half_tEfNS_4arch4Sm90ELb0ELb0ELb1ELb1ELb0ELb0ELb1ELb0ELb0ELb1ELb0ELb0EEENS1_21CollectiveEpilogueFwdINS6_IJSA_NS7_ILi512EEESA_EEES9_SC_SE_Li256ELb1ELb1ELb0ELb0EEENS1_36VarlenDynamicPersistentTileSchedulerILi64ELi64ELi256ELi128ELb0ELb1ELb1ELb0ELb1ELb1EEEEEEEEEvNT_6ParamsE --------------------------
	.section	.nv.info._ZN7cutlass13device_kernelIN5flash11enable_sm90INS1_16FlashAttnFwdSm90INS1_25CollectiveMainloopFwdSm90ILi2EN4cute5tupleIJNS5_1CILi1EEES8_S8_EEENS6_IJNS7_ILi64EEESA_SA_EEELi512ENS_6half_tEfNS_4arch4Sm90ELb0ELb0ELb1ELb1ELb0ELb0ELb1ELb0ELb0ELb1ELb0ELb0EEENS1_21CollectiveEpilogueFwdINS6_IJSA_NS7_ILi512EEESA_EEES9_SC_SE_Li256ELb1ELb1ELb0ELb0EEENS1_36VarlenDynamicPersistentTileSchedulerILi64ELi64ELi256ELi128ELb0ELb1ELb1ELb0ELb1ELb1EEEEEEEEEvNT_6ParamsE,"",@"SHT_CUDA_INFO"
	.sectionflags	@""
	.align	4


	//----- nvinfo : EIATTR_CUDA_API_VERSION
	.align		4
        /*0000*/ 	.byte	0x04, 0x37
        /*0002*/ 	.short	(.L_168 - .L_167)
.L_167:
        /*0004*/ 	.word	0x00000082


	//----- nvinfo : EIATTR_KPARAM_INFO
	.align		4
.L_168:
        /*0008*/ 	.byte	0x04, 0x17
        /*000a*/ 	.short	(.L_170 - .L_169)
.L_169:
        /*000c*/ 	.word	0x00000000
        /*0010*/ 	.short	0x0000
        /*0012*/ 	.short	0x0000
        /*0014*/ 	.byte	0x00, 0xf0, 0x01, 0x2e


	//----- nvinfo : EIATTR_SPARSE_MMA_MASK
	.align		4
.L_170:
        /*0018*/ 	.byte	0x03, 0x50
        /*001a*/ 	.short	0x0000


	//----- nvinfo : EIATTR_MAXREG_COUNT
	.align		4
        /*001c*/ 	.byte	0x03, 0x1b
        /*001e*/ 	.short	0x00a8


	//----- nvinfo : EIATTR_MERCURY_ISA_VERSION
	.align		4
        /*0020*/ 	.byte	0x03, 0x5f
        /*0022*/ 	.short	0x0101


	//----- nvinfo : EIATTR_VRC_CTA_INIT_COUNT
	.align		4
        /*0024*/ 	.byte	0x02, 0x4a
	.zero		1
	.zero		1


	//----- nvinfo : EIATTR_EXIT_INSTR_OFFSETS
	.align		4
        /*0028*/ 	.byte	0x04, 0x1c
        /*002a*/ 	.short	(.L_172 - .L_171)


	//   ....[0]....
.L_171:
        /*002c*/ 	.word	0x00000010


	//----- nvinfo : EIATTR_MAX_THREADS
	.align		4
.L_172:
        /*0030*/ 	.byte	0x04, 0x05
        /*0032*/ 	.short	(.L_174 - .L_173)
.L_173:
        /*0034*/ 	.word	0x00000180
        /*0038*/ 	.word	0x00000001
        /*003c*/ 	.word	0x00000001


	//----- nvinfo : EIATTR_CBANK_PARAM_SIZE
	.align		4
.L_174:
        /*0040*/ 	.byte	0x03, 0x19
        /*0042*/ 	.short	0x0b80


	//----- nvinfo : EIATTR_PARAM_CBANK
	.align		4
        /*0044*/ 	.byte	0x04, 0x0a
        /*0046*/ 	.short	(.L_176 - .L_175)
	.align		4
.L_175:
        /*0048*/ 	.word	index@(.nv.constant0._ZN7cutlass13device_kernelIN5flash11enable_sm90INS1_16FlashAttnFwdSm90INS1_25CollectiveMainloopFwdSm90ILi2EN4cute5tupleIJNS5_1CILi1EEES8_S8_EEENS6_IJNS7_ILi64EEESA_SA_EEELi512ENS_6half_tEfNS_4arch4Sm90ELb0ELb0ELb1ELb1ELb0ELb0ELb1ELb0ELb0ELb1ELb0ELb0EEENS1_21CollectiveEpilogueFwdINS6_IJSA_NS7_ILi512EEESA_EEES9_SC_SE_Li256ELb1ELb1ELb0ELb0EEENS1_36VarlenDynamicPersistentTileSchedulerILi64ELi64ELi256ELi128ELb0ELb1ELb1ELb0ELb1ELb1EEEEEEEEEvNT_6ParamsE)
        /*004c*/ 	.short	0x0380
        /*004e*/ 	.short	0x0b80


	//----- nvinfo : EIATTR_SW_WAR
	.align		4
.L_176:
        /*0050*/ 	.byte	0x04, 0x36
        /*0052*/ 	.short	(.L_178 - .L_177)
.L_177:
        /*0054*/ 	.word	0x00000008
.L_178:


//--------------------- .nv.info._ZN7cutlass13device_kernelIN5flash11enable_sm90INS1_16FlashAttnFwdSm90INS1_25CollectiveMainloopFwdSm90ILi2EN4cute5tupleIJNS5_1CILi1EEES8_S8_EEENS6_IJNS7_ILi64EEESA_SA_EEELi512ENS_6half_tEfNS_4arch4Sm90ELb0ELb0ELb1ELb1ELb0ELb1ELb1ELb0ELb0ELb1ELb0ELb0EEENS1_21CollectiveEpilogueFwdINS6_IJSA_NS7_ILi512EEESA_EEES9_SC_SE_Li256ELb1ELb1ELb0ELb0EEENS1_36VarlenDynamicPersistentTileSchedulerILi64ELi64ELi256ELi128ELb0ELb1ELb1ELb0ELb1ELb1EEEEEEEEEvNT_6ParamsE --------------------------
	.section	.nv.info._ZN7cutlass13device_kernelIN5flash11enable_sm90INS1_16FlashAttnFwdSm90INS1_25CollectiveMainloopFwdSm90ILi2EN4cute5tupleIJNS5_1CILi1EEES8_S8_EEENS6_IJNS7_ILi64EEESA_SA_EEELi512ENS_6half_tEfNS_4arch4Sm90ELb0ELb0ELb1ELb1ELb0ELb1ELb1ELb0ELb0ELb1ELb0ELb0EEENS1_21CollectiveEpilogueFwdINS6_IJSA_NS7_ILi512EEESA_EEES9_SC_SE_Li256ELb1ELb1ELb0ELb0EEENS1_36VarlenDynamicPersistentTileSchedulerILi64ELi64ELi256ELi128ELb0ELb1ELb1ELb0ELb1ELb1EEEEEEEEEvNT_6ParamsE,"",@"SHT_CUDA_INFO"
	.sectionflags	@""
	.align	4


	//----- nvinfo : EIATTR_CUDA_API_VERSION
	.align		4
        /*0000*/ 	.byte	0x04, 0x37
        /*0002*/ 	.short	(.L_180 - .L_179)
.L_179:
        /*0004*/ 	.word	0x00000082


	//----- nvinfo : EIATTR_KPARAM_INFO
	.align		4
.L_180:
        /*0008*/ 	.byte	0x04, 0x17
        /*000a*/ 	.short	(.L_182 - .L_181)
.L_181:
        /*000c*/ 	.word	0x00000000
        /*0010*/ 	.short	0x0000
        /*0012*/ 	.short	0x0000
        /*0014*/ 	.byte	0x00, 0xf0, 0x01, 0x2e


	//----- nvinfo : EIATTR_SPARSE_MMA_MASK
	.align		4
.L_182:
        /*0018*/ 	.byte	0x03, 0x50
        /*001a*/ 	.short	0x0000


	//----- nvinfo : EIATTR_MAXREG_COUNT
	.align		4
        /*001c*/ 	.byte	0x03, 0x1b
        /*001e*/ 	.short	0x00a8


	//----- nvinfo : EIATTR_MERCURY_ISA_VERSION
	.align		4
        /*0020*/ 	.byte	0x03, 0x5f
        /*0022*/ 	.short	0x0101


	//----- nvinfo : EIATTR_VRC_CTA_INIT_COUNT
	.align		4
        /*0024*/ 	.byte	0x02, 0x4a
	.zero		1
	.zero		1


	//----- nvinfo : EIATTR_EXIT_INSTR_OFFSETS
	.align		4
        /*0028*/ 	.byte	0x04, 0x1c
        /*002a*/ 	.short	(.L_184 - .L_183)


	//   ....[0]....
.L_183:
        /*002c*/ 	.word	0x00000010


	//----- nvinfo : EIATTR_MAX_THREADS
	.align		4
.L_184:
        /*0030*/ 	.byte	0x04, 0x05
        /*0032*/ 	.short	(.L_186 - .L_185)
.L_185:
        /*0034*/ 	.word	0x00000180
        /*0038*/ 	.word	0x00000001
        /*003c*/ 	.word	0x00000001


	//----- nvinfo : EIATTR_CBANK_PARAM_SIZE
	.align		4
.L_186:
        /*0040*/ 	.byte	0x03, 0x19
        /*0042*/ 	.short	0x0b80


	//----- nvinfo : EIATTR_PARAM_CBANK
	.align		4
        /*0044*/ 	.byte	0x04, 0x0a
        /*0046*/ 	.short	(.L_188 - .L_187)
	.align		4
.L_187:
        /*0048*/ 	.word	index@(.nv.constant0._ZN7cutlass13device_kernelIN5flash11enable_sm90INS1_16FlashAttnFwdSm90INS1_25CollectiveMainloopFwdSm90ILi2EN4cute5tupleIJNS5_1CILi1EEES8_S8_EEENS6_IJNS7_ILi64EEESA_SA_EEELi512ENS_6half_tEfNS_4arch4Sm90ELb0ELb0ELb1ELb1ELb0ELb1ELb1ELb0ELb0ELb1ELb0ELb0EEENS1_21CollectiveEpilogueFwdINS6_IJSA_NS7_ILi512EEESA_EEES9_SC_SE_Li256ELb1ELb1ELb0ELb0EEENS1_36VarlenDynamicPersistentTileSchedulerILi64ELi64ELi256ELi128ELb0ELb1ELb1ELb0ELb1ELb1EEEEEEEEEvNT_6ParamsE)
        /*004c*/ 	.short	0x0380
        /*004e*/ 	.short	0x0b80


	//----- nvinfo : EIATTR_SW_WAR
	.align		4
.L_188:
        /*0050*/ 	.byte	0x04, 0x36
        /*0052*/ 	.short	(.L_190 - .L_189)
.L_189:
        /*0054*/ 	.word	0x00000008
.L_190:


//--------------------- .nv.info._ZN7cutlass13device_kernelIN5flash11enable_sm90INS1_16FlashAttnFwdSm90INS1_25CollectiveMainloopFwdSm90ILi2EN4cute5tupleIJNS5_1CILi1EEES8_S8_EEENS6_IJNS7_ILi64EEESA_SA_EEELi512ENS_6half_tEfNS_4arch4Sm90ELb0ELb1ELb1ELb0ELb0ELb0ELb0ELb0ELb0ELb1ELb0ELb0EEENS1_21CollectiveEpilogueFwdINS6_IJSA_NS7_ILi512EEESA_EEES9_SC_SE_Li256ELb0ELb1ELb0ELb0EEENS1_30DynamicPersistentTileSchedulerILi256ELi128ELb0ELb1ELb1EEEEEEEEEvNT_6ParamsE --------------------------
	.section	.nv.info._ZN7cutlass13device_kernelIN5flash11enable_sm90INS1_16FlashAttnFwdSm90INS1_25CollectiveMainloopFwdSm90ILi2EN4cute5tupleIJNS5_1CILi1EEES8_S8_EEENS6_IJNS7_ILi64EEESA_SA_EEELi512ENS_6half_tEfNS_4arch4Sm90ELb0ELb1ELb1ELb0ELb0ELb0ELb0ELb0ELb0ELb1ELb0ELb0EEENS1_21CollectiveEpilogueFwdINS6_IJSA_NS7_ILi512EEESA_EEES9_SC_SE_Li256ELb0ELb1ELb0ELb0EEENS1_30DynamicPersistentTileSchedulerILi256ELi128ELb0ELb1ELb1EEEEEEEEEvNT_6ParamsE,"",@"SHT_CUDA_INFO"
	.sectionflags	@""
	.align	4


	//----- nvinfo : EIATTR_CUDA_API_VERSION
	.align		4
        /*0000*/ 	.byte	0x04, 0x37
        /*0002*/ 	.short	(.L_192 - .L_191)
.L_191:
        /*0004*/ 	.word	0x00000082


	//----- nvinfo : EIATTR_KPARAM_INFO
	.align		4
.L_192:
        /*0008*/ 	.byte	0x04, 0x17
        /*000a*/ 	.short	(.L_194 - .L_193)
.L_193:
        /*000c*/ 	.word	0x00000000
        /*0010*/ 	.short	0x0000
        /*0012*/ 	.short	0x0000
        /*0014*/ 	.byte	0x00, 0xf0, 0x01, 0x2a


	//----- nvinfo : EIATTR_SPARSE_MMA_MASK
	.align		4
.L_194:
        /*0018*/ 	.byte	0x03, 0x50
        /*001a*/ 	.short	0x0000


	//----- nvinfo : EIATTR_MAXREG_COUNT
	.align		4
        /*001c*/ 	.byte	0x03, 0x1b
        /*001e*/ 	.short	0x00a8


	//----- nvinfo : EIATTR_MERCURY_ISA_VERSION
	.align		4
        /*0020*/ 	.byte	0x03, 0x5f
        /*0022*/ 	.short	0x0101


	//----- nvinfo : EIATTR_VRC_CTA_INIT_COUNT
	.align		4
        /*0024*/ 	.byte	0x02, 0x4a
	.zero		1
	.zero		1


	//----- nvinfo : EIATTR_EXIT_INSTR_OFFSETS
	.align		4
        /*0028*/ 	.byte	0x04, 0x1c
        /*002a*/ 	.short	(.L_196 - .L_195)


	//   ....[0]....
.L_195:
        /*002c*/ 	.word	0x00000010


	//----- nvinfo : EIATTR_MAX_THREADS
	.align		4
.L_196:
        /*0030*/ 	.byte	0x04, 0x05
        /*0032*/ 	.short	(.L_198 - .L_197)
.L_197:
        /*0034*/ 	.word	0x00000180
        /*0038*/ 	.word	0x00000001
        /*003c*/ 	.word	0x00000001


	//----- nvinfo : EIATTR_CBANK_PARAM_SIZE
	.align		4
.L_198:
        /*0040*/ 	.byte	0x03, 0x19
        /*0042*/ 	.short	0x0a80


	//----- nvinfo : EIATTR_PARAM_CBANK
	.align		4
        /*0044*/ 	.byte	0x04, 0x0a
        /*0046*/ 	.short	(.L_200 - .L_199)
	.align		4
.L_199:
        /*0048*/ 	.word	index@(.nv.constant0._ZN7cutlass13device_kernelIN5flash11enable_sm90INS1_16FlashAttnFwdSm90INS1_25CollectiveMainloopFwdSm90ILi2EN4cute5tupleIJNS5_1CILi1EEES8_S8_EEENS6_IJNS7_ILi64EEESA_SA_EEELi512ENS_6half_tEfNS_4arch4Sm90ELb0ELb1ELb1ELb0ELb0ELb0ELb0ELb0ELb0ELb1ELb0ELb0EEENS1_21CollectiveEpilogueFwdINS6_IJSA_NS7_ILi512EEESA_EEES9_SC_SE_Li256ELb0ELb1ELb0ELb0EEENS1_30DynamicPersistentTileSchedulerILi256ELi128ELb0ELb1ELb1EEEEEEEEEvNT_6ParamsE)
        /*004c*/ 	.short	0x0380
        /*004e*/ 	.short	0x0a80


	//----- nvinfo : EIATTR_SW_WAR
	.align		4
.L_200:
        /*0050*/ 	.byte	0x04, 0x36
        /*0052*/ 	.short	(.L_202 - .L_201)
.L_201:
        /*0054*/ 	.word	0x00000008
.L_202:


//--------------------- .nv.info._ZN7cutlass13device_kernelIN5flash11enable_sm90INS1_16FlashAttnFwdSm90INS1_25CollectiveMainloopFwdSm90ILi2EN4cute5tupleIJNS5_1CILi1EEES8_S8_EEENS6_IJNS7_ILi64EEESA_SA_EEELi512ENS_6half_tEfNS_4arch4Sm90ELb0ELb1ELb1ELb0ELb0ELb0ELb1ELb0ELb0ELb1ELb0ELb0EEENS1_21CollectiveEpilogueFwdINS6_IJSA_NS7_ILi512EEESA_EEES9_SC_SE_Li256ELb0ELb1ELb0ELb0EEENS1_30DynamicPersistentTileSchedulerILi256ELi128ELb0ELb1ELb1EEEEEEEEEvNT_6ParamsE --------------------------
	.section	.nv.info._ZN7cutlass13device_kernelIN5flash11enable_sm90INS1_16FlashAttnFwdSm90INS1_25CollectiveMainloopFwdSm90ILi2EN4cute5tupleIJNS5_1CILi1EEES8_S8_EEENS6_IJNS7_ILi64EEESA_SA_EEELi512ENS_6half_tEfNS_4arch4Sm90ELb0ELb1ELb1ELb0ELb0ELb0ELb1ELb0ELb0ELb1ELb0ELb0EEENS1_21CollectiveEpilogueFwdINS6_IJSA_NS7_ILi512EEESA_EEES9_SC_SE_Li256ELb0ELb1ELb0ELb0EEENS1_30DynamicPersistentTileSchedulerILi256ELi128ELb0ELb1ELb1EEEEEEEEEvNT_6ParamsE,"",@"SHT_CUDA_INFO"
	.sectionflags	@""
	.align	4


	//----- nvinfo : EIATTR_CUDA_API_VERSION
	.align		4
        /*0000*/ 	.byte	0x04, 0x37
        /*0002*/ 	.short	(.L_204 - .L_203)
.L_203:
        /*0004*/ 	.word	0x00000082


	//----- nvinfo : EIATTR_KPARAM_INFO
	.align		4
.L_204:
        /*0008*/ 	.byte	0x04, 0x17
        /*000a*/ 	.short	(.L_206 - .L_205)
.L_205:
        /*000c*/ 	.word	0x00000000
        /*0010*/ 	.short	0x0000
        /*0012*/ 	.short	0x0000
        /*0014*/ 	.byte	0x00, 0xf0, 0x01, 0x2e


	//----- nvinfo : EIATTR_SPARSE_MMA_MASK
	.align		4
.L_206:
        /*0018*/ 	.byte	0x03, 0x50
        /*001a*/ 	.short	0x0000


	//----- nvinfo : EIATTR_MAXREG_COUNT
	.align		4
        /*001c*/ 	.byte	0x03, 0x1b
        /*001e*/ 	.short	0x00a8


	//----- nvinfo : EIATTR_MERCURY_ISA_VERSION
	.align		4
        /*0020*/ 	.byte	0x03, 0x5f
        /*0022*/ 	.short	0x0101


	//----- nvinfo : EIATTR_VRC_CTA_INIT_COUNT
	.align		4
        /*0024*/ 	.byte	0x02, 0x4a
	.zero		1
	.zero		1


	//----- nvinfo : EIATTR_EXIT_INSTR_OFFSETS
	.align		4
        /*0028*/ 	.byte	0x04, 0x1c
        /*002a*/ 	.short	(.L_208 - .L_207)


	//   ....[0]....
.L_207:
        /*002c*/ 	.word	0x00000010


	//----- nvinfo : EIATTR_MAX_THREADS
	.align		4
.L_208:
        /*0030*/ 	.byte	0x04, 0x05
        /*0032*/ 	.short	(.L_210 - .L_209)
.L_209:
        /*0034*/ 	.word	0x00000180
        /*0038*/ 	.word	0x00000001
        /*003c*/ 	.word	0x00000001


	//----- nvinfo : EIATTR_CBANK_PARAM_SIZE
	.align		4
.L_210:
        /*0040*/ 	.byte	0x03, 0x19
        /*0042*/ 	.short	0x0b80


	//----- nvinfo : EIATTR_PARAM_CBANK
	.align		4
        /*0044*/ 	.byte	0x04, 0x0a
        /*0046*/ 	.short	(.L_212 - .L_211)
	.align		4
.L_211:
        /*0048*/ 	.word	index@(.nv.constant0._ZN7cutlass13device_kernelIN5flash11enable_sm90INS1_16FlashAttnFwdSm90INS1_25CollectiveMainloopFwdSm90ILi2EN4cute5tupleIJNS5_1CILi1EEES8_S8_EEENS6_IJNS7_ILi64EEESA_SA_EEELi512ENS_6half_tEfNS_4arch4Sm90ELb0ELb1ELb1ELb0ELb0ELb0ELb1ELb0ELb0ELb1ELb0ELb0EEENS1_21CollectiveEpilogueFwdINS6_IJSA_NS7_ILi512EEESA_EEES9_SC_SE_Li256ELb0ELb1ELb0ELb0EEENS1_30DynamicPersistentTileSchedulerILi256ELi128ELb0ELb1ELb1EEEEEEEEEvNT_6ParamsE)
        /*004c*/ 	.short	0x0380
        /*004e*/ 	.short	0x0b80


	//----- nvinfo : EIATTR_SW_WAR
	.align		4
.L_212:
        /*0050*/ 	.byte	0x04, 0x36
        /*0052*/ 	.short	(.L_214 - .L_213)
.L_213:
        /*0054*/ 	.word	0x00000008
.L_214:


//--------------------- .nv.info._ZN7cutlass13device_kernelIN5flash11enable_sm90INS1_16FlashAttnFwdSm90INS1_25CollectiveMainloopFwdSm90ILi2EN4cute5tupleIJNS5_1CILi1EEES8_S8_EEENS6_IJNS7_ILi64EEESA_SA_EEELi512ENS_6half_tEfNS_4arch4Sm90ELb0ELb1ELb1ELb1ELb0ELb0ELb0ELb0ELb0ELb1ELb0ELb0EEENS1_21CollectiveEpilogueFwdINS6_IJSA_NS7_ILi512EEESA_EEES9_SC_SE_Li256ELb1ELb1ELb0ELb0EEENS1_36VarlenDynamicPersistentTileSchedulerILi64ELi64ELi256ELi128ELb0ELb1ELb1ELb1ELb0ELb1EEEEEEEEEvNT_6ParamsE --------------------------
	.section	.nv.info._ZN7cutlass13device_kernelIN5flash11enable_sm90INS1_16FlashAttnFwdSm90INS1_25CollectiveMainloopFwdSm90ILi2EN4cute5tupleIJNS5_1CILi1EEES8_S8_EEENS6_IJNS7_ILi64EEESA_SA_EEELi512ENS_6half_tEfNS_4arch4Sm90ELb0ELb1ELb1ELb1ELb0ELb0ELb0ELb0ELb0ELb1ELb0ELb0EEENS1_21CollectiveEpilogueFwdINS6_IJSA_NS7_ILi512EEESA_EEES9_SC_SE_Li256ELb1ELb1ELb0ELb0EEENS1_36VarlenDynamicPersistentTileSchedulerILi64ELi64ELi256ELi128ELb0ELb1ELb1ELb1ELb0ELb1EEEEEEEEEvNT_6ParamsE,"",@"SHT_CUDA_INFO"
	.sectionflags	@""
	.align	4


	//----- nvinfo : EIATTR_CUDA_API_VERSION
	.align		4
        /*0000*/ 	.byte	0x04, 0x37
        /*0002*/ 	.short	(.L_216 - .L_215)
.L_215:
        /*0004*/ 	.word	0x00000082


	//----- nvinfo : EIATTR_KPARAM_INFO
	.align		4
.L_216:
        /*0008*/ 	.byte	0x04, 0x17
        /*000a*/ 	.short	(.L_218 - .L_217)
.L_217:
        /*000c*/ 	.word	0x00000000
        /*0010*/ 	.short	0x0000
        /*0012*/ 	.short	0x0000
        /*0014*/ 	.byte	0x00, 0xf0, 0x01, 0x2a


	//----- nvinfo : EIATTR_SPARSE_MMA_MASK
	.align		4
.L_218:
        /*0018*/ 	.byte	0x03, 0x50
        /*001a*/ 	.short	0x0000


	//----- nvinfo : EIATTR_MAXREG_COUNT
	.align		4
        /*001c*/ 	.byte	0x03, 0x1b
        /*001e*/ 	.short	0x00a8


	//----- nvinfo : EIATTR_MERCURY_ISA_VERSION
	.align		4
        /*0020*/ 	.byte	0x03, 0x5f
        /*0022*/ 	.short	0x0101


	//----- nvinfo : EIATTR_VRC_CTA_INIT_COUNT
	.align		4
        /*0024*/ 	.byte	0x02, 0x4a
	.zero		1
	.zero		1


	//----- nvinfo : EIATTR_EXIT_INSTR_OFFSETS
	.align		4
        /*0028*/ 	.byte	0x04, 0x1c
        /*002a*/ 	.short	(.L_220 - .L_219)


	//   ....[0]....
.L_219:
        /*002c*/ 	.word	0x00000010


	//----- nvinfo : EIATTR_MAX_THREADS
	.align		4
.L_220:
        /*0030*/ 	.byte	0x04, 0x05
        /*0032*/ 	.short	(.L_222 - .L_221)
.L_221:
        /*0034*/ 	.word	0x00000180
        /*0038*/ 	.word	0x00000001
        /*003c*/ 	.word	0x00000001


	//----- nvinfo : EIATTR_CBANK_PARAM_SIZE
	.align		4
.L_222:
        /*0040*/ 	.byte	0x03, 0x19
        /*0042*/ 	.short	0x0a80


	//----- nvinfo : EIATTR_PARAM_CBANK
	.align		4
        /*0044*/ 	.byte	0x04, 0x0a
        /*0046*/ 	.short	(.L_224 - .L_223)
	.align		4
.L_223:
        /*0048*/ 	.word	index@(.nv.constant0._ZN7cutlass13device_kernelIN5flash11enable_sm90INS1_16FlashAttnFwdSm90INS1_25CollectiveMainloopFwdSm90ILi2EN4cute5tupleIJNS5_1CILi1EEES8_S8_EEENS6_IJNS7_ILi64EEESA_SA_EEELi512ENS_6half_tEfNS_4arch4Sm90ELb0ELb1ELb1ELb1ELb0ELb0ELb0ELb0ELb0ELb1ELb0ELb0EEENS1_21CollectiveEpilogueFwdINS6_IJSA_NS7_ILi512EEESA_EEES9_SC_SE_Li256ELb1ELb1ELb0ELb0EEENS1_36VarlenDynamicPersistentTileSchedulerILi64ELi64ELi256ELi128ELb0ELb1ELb1ELb1ELb0ELb1EEEEEEEEEvNT_6ParamsE)
        /*004c*/ 	.short	0x0380
        /*004e*/ 	.short	0x0a80


	//----- nvinfo : EIATTR_SW_WAR
	.align		4
.L_224:
        /*0050*/ 	.byte	0x04, 0x36
        /*0052*/ 	.short	(.L_226 - .L_225)
.L_225:
        /*0054*/ 	.word	0x00000008
.L_226:


//--------------------- .nv.info._ZN7cutlass13device_kernelIN5flash11enable_sm90INS1_16FlashAttnFwdSm90INS1_25CollectiveMainloopFwdSm90ILi2EN4cute5tupleIJNS5_1CILi1EEES8_S8_EEENS6_IJNS7_ILi64EEESA_SA_EEELi512ENS_6half_tEfNS_4arch4Sm90ELb0ELb1ELb1ELb1ELb0ELb1ELb0ELb0ELb0ELb1ELb0ELb0EEENS1_21CollectiveEpilogueFwdINS6_IJSA_NS7_ILi512EEESA_EEES9_SC_SE_Li256ELb1ELb1ELb0ELb0EEENS1_36VarlenDynamicPersistentTileSchedulerILi64ELi64ELi256ELi128ELb0ELb1ELb1ELb1ELb0ELb1EEEEEEEEEvNT_6ParamsE --------------------------
	.section	.nv.info._ZN7cutlass13device_kernelIN5flash11enable_sm90INS1_16FlashAttnFwdSm90INS1_25CollectiveMainloopFwdSm90ILi2EN4cute5tupleIJNS5_1CILi1EEES8_S8_EEENS6_IJNS7_ILi64EEESA_SA_EEELi512ENS_6half_tEfNS_4arch4Sm90ELb0ELb1ELb1ELb1ELb0ELb1ELb0ELb0ELb0ELb1ELb0ELb0EEENS1_21CollectiveEpilogueFwdINS6_IJSA_NS7_ILi512EEESA_EEES9_SC_SE_Li256ELb1ELb1ELb0ELb0EEENS1_36VarlenDynamicPersistentTileSchedulerILi64ELi64ELi256ELi128ELb0ELb1ELb1ELb1ELb0ELb1EEEEEEEEEvNT_6ParamsE,"",@"SHT_CUDA_INFO"
	.sectionflags	@""
	.align	4


	//----- nvinfo : EIATTR_CUDA_API_VERSION
	.align		4
        /*0000*/ 	.byte	0x04, 0x37
        /*0002*/ 	.short	(.L_228 - .L_227)
.L_227:
        /*0004*/ 	.word	0x00000082


	//----- nvinfo : EIATTR_KPARAM_INFO
	.align		4
.L_228:
        /*0008*/ 	.byte	0x04, 0x17
        /*000a*/ 	.short	(.L_230 - .L_229)
.L_229:
        /*000c*/ 	.word	0x00000000
        /*0010*/ 	.short	0x0000
        /*0012*/ 	.short	0x0000
        /*0014*/ 	.byte	0x00, 0xf0, 0x01, 0x2a


	//----- nvinfo : EIATTR_SPARSE_MMA_MASK
	.align		4
.L_230:
        /*0018*/ 	.byte	0x03, 0x50
        /*001a*/ 	.short	0x0000


	//----- nvinfo : EIATTR_MAXREG_COUNT
	.align		4
        /*001c*/ 	.byte	0x03, 0x1b
        /*001e*/ 	.short	0x00a8


	//----- nvinfo : EIATTR_MERCURY_ISA_VERSION
	.align		4
        /*0020*/ 	.byte	0x03, 0x5f
        /*0022*/ 	.short	0x0101


	//----- nvinfo : EIATTR_VRC_CTA_INIT_COUNT
	.align		4
        /*0024*/ 	.byte	0x02, 0x4a
	.zero		1
	.zero		1


	//----- nvinfo : EIATTR_EXIT_INSTR_OFFSETS
	.align		4
        /*0028*/ 	.byte	0x04, 0x1c
        /*002a*/ 	.short	(.L_232 - .L_231)


	//   ....[0]....
.L_231:
        /*002c*/ 	.word	0x00000010


	//----- nvinfo : EIATTR_MAX_THREADS
	.align		4
.L_232:
        /*0030*/ 	.byte	0x04, 0x05
        /*0032*/ 	.short	(.L_234 - .L_233)
.L_233:
        /*0034*/ 	.word	0x00000180
        /*0038*/ 	.word	0x00000001
        /*003c*/ 	.word	0x00000001


	//----- nvinfo : EIATTR_CBANK_PARAM_SIZE
	.align		4
.L_234:
        /*0040*/ 	.byte	0x03, 0x19
        /*0042*/ 	.short	0x0a80


	//----- nvinfo : EIATTR_PARAM_CBANK
	.align		4
        /*0044*/ 	.byte	0x04, 0x0a
        /*0046*/ 	.short	(.L_236 - .L_235)
	.align		4
.L_235:
        /*0048*/ 	.word	index@(.nv.constant0._ZN7cutlass13device_kernelIN5flash11enable_sm90INS1_16FlashAttnFwdSm90INS1_25CollectiveMainloopFwdSm90ILi2EN4cute5tupleIJNS5_1CILi1EEES8_S8_EEENS6_IJNS7_ILi64EEESA_SA_EEELi512ENS_6half_tEfNS_4arch4Sm90ELb0ELb1ELb1ELb1ELb0ELb1ELb0ELb0ELb0ELb1ELb0ELb0EEENS1_21CollectiveEpilogueFwdINS6_IJSA_NS7_ILi512EEESA_EEES9_SC_SE_Li256ELb1ELb1ELb0ELb0EEENS1_36VarlenDynamicPersistentTileSchedulerILi64ELi64ELi256ELi128ELb0ELb1ELb1ELb1ELb0ELb1EEEEEEEEEvNT_6ParamsE)
        /*004c*/ 	.short	0x0380
        /*004e*/ 	.short	0x0a80


	//----- nvinfo : EIATTR_SW_WAR
	.align		4
.L_236:
        /*0050*/ 	.byte	0x04, 0x36
        /*0052*/ 	.short	(.L_238 - .L_237)
.L_237:
        /*0054*/ 	.word	0x00000008
.L_238:


//--------------------- .nv.info._ZN7cutlass13device_kernelIN5flash11enable_sm90INS1_16FlashAttnFwdSm90INS1_25CollectiveMainloopFwdSm90ILi2EN4cute5tupleIJNS5_1CILi1EEES8_S8_EEENS6_IJNS7_ILi64EEESA_SA_EEELi512ENS_6half_tEfNS_4arch4Sm90ELb0ELb1ELb1ELb1ELb0ELb0ELb1ELb0ELb0ELb1ELb0ELb0EEENS1_21CollectiveEpilogueFwdINS6_IJSA_NS7_ILi512EEESA_EEES9_SC_SE_Li256ELb1ELb1ELb0ELb0EEENS1_36VarlenDynamicPersistentTileSchedulerILi64ELi64ELi256ELi128ELb0ELb1ELb1ELb1ELb0ELb1EEEEEEEEEvNT_6ParamsE --------------------------
	.section	.nv.info._ZN7cutlass13device_kernelIN5flash11enable_sm90INS1_16FlashAttnFwdSm90INS1_25CollectiveMainloopFwdSm90ILi2EN4cute5tupleIJNS5_1CILi1EEES8_S8_EEENS6_IJNS7_ILi64EEESA_SA_EEELi512ENS_6half_tEfNS_4arch4Sm90ELb0ELb1ELb1ELb1ELb0ELb0ELb1ELb0ELb0ELb1ELb0ELb0EEENS1_21CollectiveEpilogueFwdINS6_IJSA_NS7_ILi512EEESA_EEES9_SC_SE_Li256ELb1ELb1ELb0ELb0EEENS1_36VarlenDynamicPersistentTileSchedulerILi64ELi64ELi256ELi128ELb0ELb1ELb1ELb1ELb0ELb1EEEEEEEEEvNT_6ParamsE,"",@"SHT_CUDA_INFO"
	.sectionflags	@""
	.align	4


	//----- nvinfo : EIATTR_CUDA_API_VERSION
	.align		4
        /*0000*/ 	.byte	0x04, 0x37
        /*0002*/ 	.short	(.L_240 - .L_239)
.L_239:
        /*0004*/ 	.word	0x00000082


	//----- nvinfo : EIATTR_KPARAM_INFO
	.align		4
.L_240:
        /*0008*/ 	.byte	0x04, 0x17
        /*000a*/ 	.short	(.L_242 - .L_241)
.L_241:
        /*000c*/ 	.word	0x00000000
        /*0010*/ 	.short	0x0000
        /*0012*/ 	.short	0x0000
        /*0014*/ 	.byte	0x00, 0xf0, 0x01, 0x2e


	//----- nvinfo : EIATTR_SPARSE_MMA_MASK
	.align		4
.L_242:
        /*0018*/ 	.byte	0x03, 0x50
        /*001a*/ 	.short	0x0000


	//----- nvinfo : EIATTR_MAXREG_COUNT
	.align		4
        /*001c*/ 	.byte	0x03, 0x1b
        /*001e*/ 	.short	0x00a8


	//----- nvinfo : EIATTR_MERCURY_ISA_VERSION
	.align		4
        /*0020*/ 	.byte	0x03, 0x5f
        /*0022*/ 	.short	0x0101


	//----- nvinfo : EIATTR_VRC_CTA_INIT_COUNT
	.align		4
        /*0024*/ 	.byte	0x02, 0x4a
	.zero		1
	.zero		1


	//----- nvinfo : EIATTR_EXIT_INSTR_OFFSETS
	.align		4
        /*0028*/ 	.byte	0x04, 0x1c
        /*002a*/ 	.short	(.L_244 - .L_243)


	//   ....[0]....
.L_243:
        /*002c*/ 	.word	0x00000010


	//----- nvinfo : EIATTR_MAX_THREADS
	.align		4
.L_244:
        /*0030*/ 	.byte	0x04, 0x05
        /*0032*/ 	.short	(.L_246 - .L_245)
.L_245:
        /*0034*/ 	.word	0x00000180
        /*0038*/ 	.word	0x00000001
        /*003c*/ 	.word	0x00000001


	//----- nvinfo : EIATTR_CBANK_PARAM_SIZE
	.align		4
.L_246:
        /*0040*/ 	.byte	0x03, 0x19
        /*0042*/ 	.short	0x0b80


	//----- nvinfo : EIATTR_PARAM_CBANK
	.align		4
        /*0044*/ 	.byte	0x04, 0x0a
        /*0046*/ 	.short	(.L_248 - .L_247)
	.align		4
.L_247:
        /*0048*/ 	.word	index@(.nv.constant0._ZN7cutlass13device_kernelIN5flash11enable_sm90INS1_16FlashAttnFwdSm90INS1_25CollectiveMainloopFwdSm90ILi2EN4cute5tupleIJNS5_1CILi1EEES8_S8_EEENS6_IJNS7_ILi64EEESA_SA_EEELi512ENS_6half_tEfNS_4arch4Sm90ELb0ELb1ELb1ELb1ELb0ELb0ELb1ELb0ELb0ELb1ELb0ELb0EEENS1_21CollectiveEpilogueFwdINS6_IJSA_NS7_ILi512EEESA_EEES9_SC_SE_Li256ELb1ELb1ELb0ELb0EEENS1_36VarlenDynamicPersistentTileSchedulerILi64ELi64ELi256ELi128ELb0ELb1ELb1ELb1ELb0ELb1EEEEEEEEEvNT_6ParamsE)
        /*004c*/ 	.short	0x0380
        /*004e*/ 	.short	0x0b80


	//----- nvinfo : EIATTR_SW_WAR
	.align		4
.L_248:
        /*0050*/ 	.byte	0x04, 0x36
        /*0052*/ 	.short	(.L_250 - .L_249)
.L_249:
        /*0054*/ 	.word	0x00000008
.L_250:


//--------------------- .nv.info._ZN7cutlass13device_kernelIN5flash11enable_sm90INS1_16FlashAttnFwdSm90INS1_25CollectiveMainloopFwdSm90ILi2EN4cute5tupleIJNS5_1CILi1EEES8_S8_EEENS6_IJNS7_ILi64EEESA_SA_EEELi512ENS_6half_tEfNS_4arch4Sm90ELb0ELb1ELb1ELb1ELb0ELb1ELb1ELb0ELb0ELb1ELb0ELb0EEENS1_21CollectiveEpilogueFwdINS6_IJSA_NS7_ILi512EEESA_EEES9_SC_SE_Li256ELb1ELb1ELb0ELb0EEENS1_36VarlenDynamicPersistentTileSchedulerILi64ELi64ELi256ELi128ELb0ELb1ELb1ELb1ELb0ELb1EEEEEEEEEvNT_6ParamsE --------------------------
	.section	.nv.info._ZN7cutlass13device_kernelIN5flash11enable_sm90INS1_16FlashAttnFwdSm90INS1_25CollectiveMainloopFwdSm90ILi2EN4cute5tupleIJNS5_1CILi1EEES8_S8_EEENS6_IJNS7_ILi64EEESA_SA_EEELi512ENS_6half_tEfNS_4arch4Sm90ELb0ELb1ELb1ELb1ELb0ELb1ELb1ELb0ELb0ELb1ELb0ELb0EEENS1_21CollectiveEpilogueFwdINS6_IJSA_NS7_ILi512EEESA_EEES9_SC_SE_Li256ELb1ELb1ELb0ELb0EEENS1_36VarlenDynamicPersistentTileSchedulerILi64ELi64ELi256ELi128ELb0ELb1ELb1ELb1ELb0ELb1EEEEEEEEEvNT_6ParamsE,"",@"SHT_CUDA_INFO"
	.sectionflags	@""
	.align	4


	//----- nvinfo : EIATTR_CUDA_API_VERSION
	.align		4
        /*0000*/ 	.byte	0x04, 0x37
        /*0002*/ 	.short	(.L_252 - .L_251)
.L_251:
        /*0004*/ 	.word	0x00000082


	//----- nvinfo : EIATTR_KPARAM_INFO
	.align		4
.L_252:
        /*0008*/ 	.byte	0x04, 0x17
        /*000a*/ 	.short	(.L_254 - .L_253)
.L_253:
        /*000c*/ 	.word	0x00000000
        /*0010*/ 	.short	0x0000
        /*0012*/ 	.short	0x0000
        /*0014*/ 	.byte	0x00, 0xf0, 0x01, 0x2e


	//----- nvinfo : EIATTR_SPARSE_MMA_MASK
	.align		4
.L_254:
        /*0018*/ 	.byte	0x03, 0x50
        /*001a*/ 	.short	0x0000


	//----- nvinfo : EIATTR_MAXREG_COUNT
	.align		4
        /*001c*/ 	.byte	0x03, 0x1b
        /*001e*/ 	.short	0x00a8


	//----- nvinfo : EIATTR_MERCURY_ISA_VERSION
	.align		4
        /*0020*/ 	.byte	0x03, 0x5f
        /*0022*/ 	.short	0x0101


	//----- nvinfo : EIATTR_VRC_CTA_INIT_COUNT
	.align		4
        /*0024*/ 	.byte	0x02, 0x4a
	.zero		1
	.zero		1


	//----- nvinfo : EIATTR_EXIT_INSTR_OFFSETS
	.align		4
        /*0028*/ 	.byte	0x04, 0x1c
        /*002a*/ 	.short	(.L_256 - .L_255)


	//   ....[0]....
.L_255:
        /*002c*/ 	.word	0x00000010


	//----- nvinfo : EIATTR_MAX_THREADS
	.align		4
.L_256:
        /*0030*/ 	.byte	0x04, 0x05
        /*0032*/ 	.short	(.L_258 - .L_257)
.L_257:
        /*0034*/ 	.word	0x00000180
        /*0038*/ 	.word	0x00000001
        /*003c*/ 	.word	0x00000001


	//----- nvinfo : EIATTR_CBANK_PARAM_SIZE
	.align		4
.L_258:
        /*0040*/ 	.byte	0x03, 0x19
        /*0042*/ 	.short	0x0b80


	//----- nvinfo : EIATTR_PARAM_CBANK
	.align		4
        /*0044*/ 	.byte	0x04, 0x0a
        /*0046*/ 	.short	(.L_260 - .L_259)
	.align		4
.L_259:
        /*0048*/ 	.word	index@(.nv.constant0._ZN7cutlass13device_kernelIN5flash11enable_sm90INS1_16FlashAttnFwdSm90INS1_25CollectiveMainloopFwdSm90ILi2EN4cute5tupleIJNS5_1CILi1EEES8_S8_EEENS6_IJNS7_ILi64EEESA_SA_EEELi512ENS_6half_tEfNS_4arch4Sm90ELb0ELb1ELb1ELb1ELb0ELb1ELb1ELb0ELb0ELb1ELb0ELb0EEENS1_21CollectiveEpilogueFwdINS6_IJSA_NS7_ILi512EEESA_EEES9_SC_SE_Li256ELb1ELb1ELb0ELb0EEENS1_36VarlenDynamicPersistentTileSchedulerILi64ELi64ELi256ELi128ELb0ELb1ELb1ELb1ELb0ELb1EEEEEEEEEvNT_6ParamsE)
        /*004c*/ 	.short	0x0380
        /*004e*/ 	.short	0x0b80


	//----- nvinfo : EIATTR_SW_WAR
	.align		4
.L_260:
        /*0050*/ 	.byte	0x04, 0x36
        /*0052*/ 	.short	(.L_262 - .L_261)
.L_261:
        /*0054*/ 	.word	0x00000008
.L_262:


//--------------------- .nv.info._ZN7cutlass13device_kernelIN5flash11enable_sm90INS1_16FlashAttnFwdSm90INS1_25CollectiveMainloopFwdSm90ILi2EN4cute5tupleIJNS5_1CILi1EEES8_S8_EEENS6_IJNS7_ILi64EEESA_SA_EEELi512ENS_6half_tEfNS_4arch4Sm90ELb1ELb0ELb1ELb0ELb0ELb0ELb0ELb0ELb0ELb1ELb0ELb0EEENS1_21CollectiveEpilogueFwdINS6_IJSA_NS7_ILi512EEESA_EEES9_SC_SE_Li256ELb0ELb1ELb0ELb0EEENS1_30DynamicPersistentTileSchedulerILi256ELi128ELb0ELb1ELb1EEEEEEEEEvNT_6ParamsE --------------------------
	.section	.nv.info._ZN7cutlass13device_kernelIN5flash11enable_sm90INS1_16FlashAttnFwdSm90INS1_25CollectiveMainloopFwdSm90ILi2EN4cute5tupleIJNS5_1CILi1EEES8_S8_EEENS6_IJNS7_ILi64EEESA_SA_EEELi512ENS_6half_tEfNS_4arch4Sm90ELb1ELb0ELb1ELb0ELb0ELb0ELb0ELb0ELb0ELb1ELb0ELb0EEENS1_21CollectiveEpilogueFwdINS6_IJSA_NS7_ILi512EEESA_EEES9_SC_SE_Li256ELb0ELb1ELb0ELb0EEENS1_30DynamicPersistentTileSchedulerILi256ELi128ELb0ELb1ELb1EEEEEEEEEvNT_6ParamsE,"",@"SHT_CUDA_INFO"
	.sectionflags	@""
	.align	4


	//----- nvinfo : EIATTR_CUDA_API_VERSION
	.align		4
        /*0000*/ 	.byte	0x04, 0x37
        /*0002*/ 	.short	(.L_264 - .L_263)
.L_263:
        /*0004*/ 	.word	0x00000082


	//----- nvinfo : EIATTR_KPARAM_INFO
	.align		4
.L_264:
        /*0008*/ 	.byte	0x04, 0x17
        /*000a*/ 	.short	(.L_266 - .L_265)
.L_265:
        /*000c*/ 	.word	0x00000000
        /*0010*/ 	.short	0x0000
        /*0012*/ 	.short	0x0000
        /*0014*/ 	.byte	0x00, 0xf0, 0x01, 0x2a


	//----- nvinfo : EIATTR_SPARSE_MMA_MASK
	.align		4
.L_266:
        /*0018*/ 	.byte	0x03, 0x50
        /*001a*/ 	.short	0x0000


	//----- nvinfo : EIATTR_MAXREG_COUNT
	.align		4
        /*001c*/ 	.byte	0x03, 0x1b
        /*001e*/ 	.short	0x00a8


	//----- nvinfo : EIATTR_MERCURY_ISA_VERSION
	.align		4
        /*0020*/ 	.byte	0x03, 0x5f
        /*0022*/ 	.short	0x0101


	//----- nvinfo : EIATTR_VRC_CTA_INIT_COUNT
	.align		4
        /*0024*/ 	.byte	0x02, 0x4a
	.zero		1
	.zero		1


	//----- nvinfo : EIATTR_EXIT_INSTR_OFFSETS
	.align		4
        /*0028*/ 	.byte	0x04, 0x1c
        /*002a*/ 	.short	(.L_268 - .L_267)


	//   ....[0]....
.L_267:
        /*002c*/ 	.word	0x00000010


	//----- nvinfo : EIATTR_MAX_THREADS
	.align		4
.L_268:
        /*0030*/ 	.byte	0x04, 0x05
        /*0032*/ 	.short	(.L_270 - .L_269)
.L_269:
        /*0034*/ 	.word	0x00000180
        /*0038*/ 	.word	0x00000001
        /*003c*/ 	.word	0x00000001


	//----- nvinfo : EIATTR_CBANK_PARAM_SIZE
	.align		4
.L_270:
        /*0040*/ 	.byte	0x03, 0x19
        /*0042*/ 	.short	0x0a80


	//----- nvinfo : EIATTR_PARAM_CBANK
	.align		4
        /*0044*/ 	.byte	0x04, 0x0a
        /*0046*/ 	.short	(.L_272 - .L_271)
	.align		4
.L_271:
        /*0048*/ 	.word	index@(.nv.constant0._ZN7cutlass13device_kernelIN5flash11enable_sm90INS1_16FlashAttnFwdSm90INS1_25CollectiveMainloopFwdSm90ILi2EN4cute5tupleIJNS5_1CILi1EEES8_S8_EEENS6_IJNS7_ILi64EEESA_SA_EEELi512ENS_6half_tEfNS_4arch4Sm90ELb1ELb0ELb1ELb0ELb0ELb0ELb0ELb0ELb0ELb1ELb0ELb0EEENS1_21CollectiveEpilogueFwdINS6_IJSA_NS7_ILi512EEESA_EEES9_SC_SE_Li256ELb0ELb1ELb0ELb0EEENS1_30DynamicPersistentTileSchedulerILi256ELi128ELb0ELb1ELb1EEEEEEEEEvNT_6ParamsE)
        /*004c*/ 	.short	0x0380
        /*004e*/ 	.short	0x0a80


	//----- nvinfo : EIATTR_SW_WAR
	.align		4
.L_272:
        /*0050*/ 	.byte	0x04, 0x36
        /*0052*/ 	.short	(.L_274 - .L_273)
.L_273:
        /*0054*/ 	.word	0x00000008
.L_274:


//--------------------- .nv.info._ZN7cutlass13device_kernelIN5flash11enable_sm90INS1_16FlashAttnFwdSm90INS1_25CollectiveMainloopFwdSm90ILi2EN4cute5tupleIJNS5_1CILi1EEES8_S8_EEENS6_IJNS7_ILi64EEESA_SA_EEELi512ENS_6half_tEfNS_4arch4Sm90ELb1ELb0ELb1ELb0ELb0ELb0ELb1ELb0ELb0ELb1ELb0ELb0EEENS1_21CollectiveEpilogueFwdINS6_IJSA_NS7_ILi512EEESA_EEES9_SC_SE_Li256ELb0ELb1ELb0ELb0EEENS1_30DynamicPersistentTileSchedulerILi256ELi128ELb0ELb1ELb1EEEEEEEEEvNT_6ParamsE --------------------------
	.section	.nv.info._ZN7cutlass13device_kernelIN5flash11enable_sm90INS1_16FlashAttnFwdSm90INS1_25CollectiveMainloopFwdSm90ILi2EN4cute5tupleIJNS5_1CILi1EEES8_S8_EEENS6_IJNS7_ILi64EEESA_SA_EEELi512ENS_6half_tEfNS_4arch4Sm90ELb1ELb0ELb1ELb0ELb0ELb0ELb1ELb0ELb0ELb1ELb0ELb0EEENS1_21CollectiveEpilogueFwdINS6_IJSA_NS7_ILi512EEESA_EEES9_SC_SE_Li256ELb0ELb1ELb0ELb0EEENS1_30DynamicPersistentTileSchedulerILi256ELi128ELb0ELb1ELb1EEEEEEEEEvNT_6ParamsE,"",@"SHT_CUDA_INFO"
	.sectionflags	@""
	.align	4


	//----- nvinfo : EIATTR_CUDA_API_VERSION
	.align		4
        /*0000*/ 	.byte	0x04, 0x37
        /*0002*/ 	.short	(.L_276 - .L_275)
.L_275:
        /*0004*/ 	.word	0x00000082


	//----- nvinfo : EIATTR_KPARAM_INFO
	.align		4
.L_276:
        /*0008*/ 	.byte	0x04, 0x17
        /*000a*/ 	.short	(.L_278 - .L_277)
.L_277:
        /*000c*/ 	.word	0x00000000
        /*0010*/ 	.short	0x0000
        /*0012*/ 	.short	0x0000
        /*0014*/ 	.byte	0x00, 0xf0, 0x01, 0x2e


	//----- nvinfo : EIATTR_SPARSE_MMA_MASK
	.align		4
.L_278:
        /*0018*/ 	.byte	0x03, 0x50
        /*001a*/ 	.short	0x0000


	//----- nvinfo : EIATTR_MAXREG_COUNT
	.align		4
        /*001c*/ 	.byte	0x03, 0x1b
        /*001e*/ 	.short	0x00a8


	//----- nvinfo : EIATTR_MERCURY_ISA_VERSION
	.align		4
        /*0020*/ 	.byte	0x03, 0x5f
        /*0022*/ 	.short	0x0101


	//----- nvinfo : EIATTR_VRC_CTA_INIT_COUNT
	.align		4
        /*0024*/ 	.byte	0x02, 0x4a
	.zero		1
	.zero		1


	//----- nvinfo : EIATTR_EXIT_INSTR_OFFSETS
	.align		4
        /*0028*/ 	.byte	0x04, 0x1c
        /*002a*/ 	.short	(.L_280 - .L_279)


	//   ....[0]....
.L_279:
        /*002c*/ 	.word	0x00000010


	//----- nvinfo : EIATTR_MAX_THREADS
	.align		4
.L_280:
        /*0030*/ 	.byte	0x04, 0x05
        /*0032*/ 	.short	(.L_282 - .L_281)
.L_281:
        /*0034*/ 	.word	0x00000180
        /*0038*/ 	.word	0x00000001
        /*003c*/ 	.word	0x00000001


	//----- nvinfo : EIATTR_CBANK_PARAM_SIZE
	.align		4
.L_282:
        /*0040*/ 	.byte	0x03, 0x19
        /*0042*/ 	.short	0x0b80


	//----- nvinfo : EIATTR_PARAM_CBANK
	.align		4
        /*0044*/ 	.byte	0x04, 0x0a
        /*0046*/ 	.short	(.L_284 - .L_283)
	.align		4
.L_283:
        /*0048*/ 	.word	index@(.nv.constant0._ZN7cutlass13device_kernelIN5flash11enable_sm90INS1_16FlashAttnFwdSm90INS1_25CollectiveMainloopFwdSm90ILi2EN4cute5tupleIJNS5_1CILi1EEES8_S8_EEENS6_IJNS7_ILi64EEESA_SA_EEELi512ENS_6half_tEfNS_4arch4Sm90ELb1ELb0ELb1ELb0ELb0ELb0ELb1ELb0ELb0ELb1ELb0ELb0EEENS1_21CollectiveEpilogueFwdINS6_IJSA_NS7_ILi512EEESA_EEES9_SC_SE_Li256ELb0ELb1ELb0ELb0EEENS1_30DynamicPersistentTileSchedulerILi256ELi128ELb0ELb1ELb1EEEEEEEEEvNT_6ParamsE)
        /*004c*/ 	.short	0x0380
        /*004e*/ 	.short	0x0b80


	//----- nvinfo : EIATTR_SW_WAR
	.align		4
.L_284:
        /*0050*/ 	.byte	0x04, 0x36
        /*0052*/ 	.short	(.L_286 - .L_285)
.L_285:
        /*0054*/ 	.word	0x00000008
.L_286:


//--------------------- .nv.info._ZN7cutlass13device_kernelIN5flash11enable_sm90INS1_16FlashAttnFwdSm90INS1_25CollectiveMainloopFwdSm90ILi2EN4cute5tupleIJNS5_1CILi1EEES8_S8_EEENS6_IJNS7_ILi64EEESA_SA_EEELi512ENS_6half_tEfNS_4arch4Sm90ELb1ELb0ELb1ELb1ELb0ELb0ELb0ELb0ELb0ELb1ELb0ELb0EEENS1_21CollectiveEpilogueFwdINS6_IJSA_NS7_ILi512EEESA_EEES9_SC_SE_Li256ELb1ELb1ELb0ELb0EEENS1_36VarlenDynamicPersistentTileSchedulerILi64ELi64ELi256ELi128ELb0ELb1ELb1ELb1ELb1ELb1EEEEEEEEEvNT_6ParamsE --------------------------
	.section	.nv.info._ZN7cutlass13device_kernelIN5flash11enable_sm90INS1_16FlashAttnFwdSm90INS1_25CollectiveMainloopFwdSm90ILi2EN4cute5tupleIJNS5_1CILi1EEES8_S8_EEENS6_IJNS7_ILi64EEESA_SA_EEELi512ENS_6half_tEfNS_4arch4Sm90ELb1ELb0ELb1ELb1ELb0ELb0ELb0ELb0ELb0ELb1ELb0ELb0EEENS1_21CollectiveEpilogueFwdINS6_IJSA_NS7_ILi512EEESA_EEES9_SC_SE_Li256ELb1ELb1ELb0ELb0EEENS1_36VarlenDynamicPersistentTileSchedulerILi64ELi64ELi256ELi128ELb0ELb1ELb1ELb1ELb1ELb1EEEEEEEEEvNT_6ParamsE,"",@"SHT_CUDA_INFO"
	.sectionflags	@""
	.align	4


	//----- nvinfo : EIATTR_CUDA_API_VERSION
	.align		4
        /*0000*/ 	.byte	0x04, 0x37
        /*0002*/ 	.short	(.L_288 - .L_287)
.L_287:
        /*0004*/ 	.word	0x00000082


	//----- nvinfo : EIATTR_KPARAM_INFO
	.align		4
.L_288:
        /*0008*/ 	.byte	0x04, 0x17
        /*000a*/ 	.short	(.L_290 - .L_289)
.L_289:
        /*000c*/ 	.word	0x00000000
        /*0010*/ 	.short	0x0000
        /*0012*/ 	.short	0x0000
        /*0014*/ 	.byte	0x00, 0xf0, 0x01, 0x2a


	//----- nvinfo : EIATTR_SPARSE_MMA_MASK
	.align		4
.L_290:
        /*0018*/ 	.byte	0x03, 0x50
        /*001a*/ 	.short	0x0000


	//----- nvinfo : EIATTR_MAXREG_COUNT
	.align		4
        /*001c*/ 	.byte	0x03, 0x1b
        /*001e*/ 	.short	0x00a8


	//----- nvinfo : EIATTR_MERCURY_ISA_VERSION
	.align		4
        /*0020*/ 	.byte	0x03, 0x5f
        /*0022*/ 	.short	0x0101


	//----- nvinfo : EIATTR_VRC_CTA_INIT_COUNT
	.align		4
        /*0024*/ 	.byte	0x02, 0x4a
	.zero		1
	.zero		1


	//----- nvinfo : EIATTR_EXIT_INSTR_OFFSETS
	.align		4
        /*0028*/ 	.byte	0x04, 0x1c
        /*002a*/ 	.short	(.L_292 - .L_291)


	//   ....[0]....
.L_291:
        /*002c*/ 	.word	0x00000010


	//----- nvinfo : EIATTR_MAX_THREADS
	.align		4
.L_292:
        /*0030*/ 	.byte	0x04, 0x05
        /*0032*/ 	.short	(.L_294 - .L_293)
.L_293:
        /*0034*/ 	.word	0x00000180
        /*0038*/ 	.word	0x00000001
        /*003c*/ 	.word	0x00000001


	//----- nvinfo : EIATTR_CBANK_PARAM_SIZE
	.align		4
.L_294:
        /*0040*/ 	.byte	0x03, 0x19
        /*0042*/ 	.short	0x0a80


	//----- nvinfo : EIATTR_PARAM_CBANK
	.align		4
        /*0044*/ 	.byte	0x04, 0x0a
        /*0046*/ 	.short	(.L_296 - .L_295)
	.align		4
.L_295:
        /*0048*/ 	.word	index@(.nv.constant0._ZN7cutlass13device_kernelIN5flash11enable_sm90INS1_16FlashAttnFwdSm90INS1_25CollectiveMainloopFwdSm90ILi2EN4cute5tupleIJNS5_1CILi1EEES8_S8_EEENS6_IJNS7_ILi64EEESA_SA_EEELi512ENS_6half_tEfNS_4arch4Sm90ELb1ELb0ELb1ELb1ELb0ELb0ELb0ELb0ELb0ELb1ELb0ELb0EEENS1_21CollectiveEpilogueFwdINS6_IJSA_NS7_ILi512EEESA_EEES9_SC_SE_Li256ELb1ELb1ELb0ELb0EEENS1_36VarlenDynamicPersistentTileSchedulerILi64ELi64ELi256ELi128ELb0ELb1ELb1ELb1ELb1ELb1EEEEEEEEEvNT_6ParamsE)
        /*004c*/ 	.short	0x0380
        /*004e*/ 	.short	0x0a80


	//----- nvinfo : EIATTR_SW_WAR
	.align		4
.L_296:
        /*0050*/ 	.byte	0x04, 0x36
        /*0052*/ 	.short	(.L_298 - .L_297)
.L_297:
        /*0054*/ 	.word	0x00000008
.L_298:


//--------------------- .nv.info._ZN7cutlass13device_kernelIN5flash11enable_sm90INS1_16FlashAttnFwdSm90INS1_25CollectiveMainloopFwdSm90ILi2EN4cute5tupleIJNS5_1CILi1EEES8_S8_EEENS6_IJNS7_ILi64EEESA_SA_EEELi512ENS_6half_tEfNS_4arch4Sm90ELb1ELb0ELb1ELb1ELb0ELb1ELb0ELb0ELb0ELb1ELb0ELb0EEENS1_21CollectiveEpilogueFwdINS6_IJSA_NS7_ILi512EEESA_EEES9_SC_SE_Li256ELb1ELb1ELb0ELb0EEENS1_36VarlenDynamicPersistentTileSchedulerILi64ELi64ELi256ELi128ELb0ELb1ELb1ELb1ELb1ELb1EEEEEEEEEvNT_6ParamsE --------------------------
	.section	.nv.info._ZN7cutlass13device_kernelIN5flash11enable_sm90INS1_16FlashAttnFwdSm90INS1_25CollectiveMainloopFwdSm90ILi2EN4cute5tupleIJNS5_1CILi1EEES8_S8_EEENS6_IJNS7_ILi64EEESA_SA_EEELi512ENS_6half_tEfNS_4arch4Sm90ELb1ELb0ELb1ELb1ELb0ELb1ELb0ELb0ELb0ELb1ELb0ELb0EEENS1_21CollectiveEpilogueFwdINS6_IJSA_NS7_ILi512EEESA_EEES9_SC_SE_Li256ELb1ELb1ELb0ELb0EEENS1_36VarlenDynamicPersistentTileSchedulerILi64ELi64ELi256ELi128ELb0ELb1ELb1ELb1ELb1ELb1EEEEEEEEEvNT_6ParamsE,"",@"SHT_CUDA_INFO"
	.sectionflags	@""
	.align	4


	//----- nvinfo : EIATTR_CUDA_API_VERSION
	.align		4
        /*0000*/ 	.byte	0x04, 0x37
        /*0002*/ 	.short	(.L_300 - .L_299)
.L_299:
        /*0004*/ 	.word	0x00000082


	//----- nvinfo : EIATTR_KPARAM_INFO
	.align		4
.L_300:
        /*0008*/ 	.byte	0x04, 0x17
        /*000a*/ 	.short	(.L_302 - .L_301)
.L_301:
        /*000c*/ 	.word	0x00000000
        /*0010*/ 	.short	0x0000
        /*0012*/ 	.short	0x0000
        /*0014*/ 	.byte	0x00, 0xf0, 0x01, 0x2a


	//----- nvinfo : EIATTR_SPARSE_MMA_MASK
	.align		4
.L_302:
        /*0018*/ 	.byte	0x03, 0x50
        /*001a*/ 	.short	0x0000


	//----- nvinfo : EIATTR_MAXREG_COUNT
	.align		4
        /*001c*/ 	.byte	0x03, 0x1b
        /*001e*/ 	.short	0x00a8


	//----- nvinfo : EIATTR_MERCURY_ISA_VERSION
	.align		4
        /*0020*/ 	.byte	0x03, 0x5f
        /*0022*/ 	.short	0x0101


	//----- nvinfo : EIATTR_VRC_CTA_INIT_COUNT
	.align		4
        /*0024*/ 	.byte	0x02, 0x4a
	.zero		1
	.zero		1


	//----- nvinfo : EIATTR_EXIT_INSTR_OFFSETS
	.align		4
        /*0028*/ 	.byte	0x04, 0x1c
        /*002a*/ 	.short	(.L_304 - .L_303)


	//   ....[0]....
.L_303:
        /*002c*/ 	.word	0x00000010


	//----- nvinfo : EIATTR_MAX_THREADS
	.align		4
.L_304:
        /*0030*/ 	.byte	0x04, 0x05
        /*0032*/ 	.short	(.L_306 - .L_305)
.L_305:
        /*0034*/ 	.word	0x00000180
        /*0038*/ 	.word	0x00000001
        /*003c*/ 	.word	0x00000001


	//----- nvinfo : EIATTR_CBANK_PARAM_SIZE
	.align		4
.L_306:
        /*0040*/ 	.byte	0x03, 0x19
        /*0042*/ 	.short	0x0a80


	//----- nvinfo : EIATTR_PARAM_CBANK
	.align		4
        /*0044*/ 	.byte	0x04, 0x0a
        /*0046*/ 	.short	(.L_308 - .L_307)
	.align		4
.L_307:
        /*0048*/ 	.word	index@(.nv.constant0._ZN7cutlass13device_kernelIN5flash11enable_sm90INS1_16FlashAttnFwdSm90INS1_25CollectiveMainloopFwdSm90ILi2EN4cute5tupleIJNS5_1CILi1EEES8_S8_EEENS6_IJNS7_ILi64EEESA_SA_EEELi512ENS_6half_tEfNS_4arch4Sm90ELb1ELb0ELb1ELb1ELb0ELb1ELb0ELb0ELb0ELb1ELb0ELb0EEENS1_21CollectiveEpilogueFwdINS6_IJSA_NS7_ILi512EEESA_EEES9_SC_SE_Li256ELb1ELb1ELb0ELb0EEENS1_36VarlenDynamicPersistentTileSchedulerILi64ELi64ELi256ELi128ELb0ELb1ELb1ELb1ELb1ELb1EEEEEEEEEvNT_6ParamsE)
        /*004c*/ 	.short	0x0380
        /*004e*/ 	.short	0x0a80


	//----- nvinfo : EIATTR_SW_WAR
	.align		4
.L_308:
        /*0050*/ 	.byte	0x04, 0x36
        /*0052*/ 	.short	(.L_310 - .L_309)
.L_309:
        /*0054*/ 	.word	0x00000008
.L_310:


//--------------------- .nv.info._ZN7cutlass13device_kernelIN5flash11enable_sm90INS1_16FlashAttnFwdSm90INS1_25CollectiveMainloopFwdSm90ILi2EN4cute5tupleIJNS5_1CILi1EEES8_S8_EEENS6_IJNS7_ILi64EEESA_SA_EEELi512ENS_6half_tEfNS_4arch4Sm90ELb1ELb0ELb1ELb1ELb0ELb0ELb1ELb0ELb0ELb1ELb0ELb0EEENS1_21CollectiveEpilogueFwdINS6_IJSA_NS7_ILi512EEESA_EEES9_SC_SE_Li256ELb1ELb1ELb0ELb0EEENS1_36VarlenDynamicPersistentTileSchedulerILi64ELi64ELi256ELi128ELb0ELb1ELb1ELb1ELb1ELb1EEEEEEEEEvNT_6ParamsE --------------------------
	.section	.nv.info._ZN7cutlass13device_kernelIN5flash11enable_sm90INS1_16FlashAttnFwdSm90INS1_25CollectiveMainloopFwdSm90ILi2EN4cute5tupleIJNS5_1CILi1EEES8_S8_EEENS6_IJNS7_ILi64EEESA_SA_EEELi512ENS_6half_tEfNS_4arch4Sm90ELb1ELb0ELb1ELb1ELb0ELb0ELb1ELb0ELb0ELb1ELb0ELb0EEENS1_21CollectiveEpilogueFwdINS6_IJSA_NS7_ILi512EEESA_EEES9_SC_SE_Li256ELb1ELb1ELb0ELb0EEENS1_36VarlenDynamicPersistentTileSchedulerILi64ELi64ELi256ELi128ELb0ELb1ELb1ELb1ELb1ELb1EEEEEEEEEvNT_6ParamsE,"",@"SHT_CUDA_INFO"
	.sectionflags	@""
	.align	4


	//----- nvinfo : EIATTR_CUDA_API_VERSION
	.align		4
        /*0000*/ 	.byte	0x04, 0x37
        /*0002*/ 	.short	(.L_312 - .L_311)
.L_311:
        /*0004*/ 	.word	0x00000082


	//----- nvinfo : EIATTR_KPARAM_INFO
	.align		4
.L_312:
        /*0008*/ 	.byte	0x04, 0x17
        /*000a*/ 	.short	(.L_314 - .L_313)
.L_313:
        /*000c*/ 	.word	0x00000000
        /*0010*/ 	.short	0x0000
        /*0012*/ 	.short	0x0000
        /*0014*/ 	.byte	0x00, 0xf0, 0x01, 0x2e


	//----- nvinfo : EIATTR_SPARSE_MMA_MASK
	.align		4
.L_314:
        /*0018*/ 	.byte	0x03, 0x50
        /*001a*/ 	.short	0x0000


	//----- nvinfo : EIATTR_MAXREG_COUNT
	.align		4
        /*001c*/ 	.byte	0x03, 0x1b
        /*001e*/ 	.short	0x00a8


	//----- nvinfo : EIATTR_MERCURY_ISA_VERSION
	.align		4
        /*0020*/ 	.byte	0x03, 0x5f
        /*0022*/ 	.short	0x0101


	//----- nvinfo : EIATTR_VRC_CTA_INIT_COUNT
	.align		4
        /*0024*/ 	.byte	0x02, 0x4a
	.zero		1
	.zero		1


	//----- nvinfo : EIATTR_EXIT_INSTR_OFFSETS
	.align		4
        /*0028*/ 	.byte	0x04, 0x1c
        /*002a*/ 	.short	(.L_316 - .L_315)


	//   ....[0]....
.L_315:
        /*002c*/ 	.word	0x00000010


	//----- nvinfo : EIATTR_MAX_THREADS
	.align		4
.L_316:
        /*0030*/ 	.byte	0x04, 0x05
        /*0032*/ 	.short	(.L_318 - .L_317)
.L_317:
        /*0034*/ 	.word	0x00000180
        /*0038*/ 	.word	0x00000001
        /*003c*/ 	.word	0x00000001


	//----- nvinfo : EIATTR_CBANK_PARAM_SIZE
	.align		4
.L_318:
        /*0040*/ 	.byte	0x03, 0x19
        /*0042*/ 	.short	0x0b80


	//----- nvinfo : EIATTR_PARAM_CBANK
	.align		4
        /*0044*/ 	.byte	0x04, 0x0a
        /*0046*/ 	.short	(.L_320 - .L_319)
	.align		4
.L_319:
        /*0048*/ 	.word	index@(.nv.constant0._ZN7cutlass13device_kernelIN5flash11enable_sm90INS1_16FlashAttnFwdSm90INS1_25CollectiveMainloopFwdSm90ILi2EN4cute5tupleIJNS5_1CILi1EEES8_S8_EEENS6_IJNS7_ILi64EEESA_SA_EEELi512ENS_6half_tEfNS_4arch4Sm90ELb1ELb0ELb1ELb1ELb0ELb0ELb1ELb0ELb0ELb1ELb0ELb0EEENS1_21CollectiveEpilogueFwdINS6_IJSA_NS7_ILi512EEESA_EEES9_SC_SE_Li256ELb1ELb1ELb0ELb0EEENS1_36VarlenDynamicPersistentTileSchedulerILi64ELi64ELi256ELi128ELb0ELb1ELb1ELb1ELb1ELb1EEEEEEEEEvNT_6ParamsE)
        /*004c*/ 	.short	0x0380
        /*004e*/ 	.short	0x0b80


	//----- nvinfo : EIATTR_SW_WAR
	.align		4
.L_320:
        /*0050*/ 	.byte	0x04, 0x36
        /*0052*/ 	.short	(.L_322 - .L_321)
.L_321:
        /*0054*/ 	.word	0x00000008
.L_322:


//--------------------- .nv.info._ZN7cutlass13device_kernelIN5flash11enable_sm90INS1_16FlashAttnFwdSm90INS1_25CollectiveMainloopFwdSm90ILi2EN4cute5tupleIJNS5_1CILi1EEES8_S8_EEENS6_IJNS7_ILi64EEESA_SA_EEELi512ENS_6half_tEfNS_4arch4Sm90ELb1ELb0ELb1ELb1ELb0ELb1ELb1ELb0ELb0ELb1ELb0ELb0EEENS1_21CollectiveEpilogueFwdINS6_IJSA_NS7_ILi512EEESA_EEES9_SC_SE_Li256ELb1ELb1ELb0ELb0EEENS1_36VarlenDynamicPersistentTileSchedulerILi64ELi64ELi256ELi128ELb0ELb1ELb1ELb1ELb1ELb1EEEEEEEEEvNT_6ParamsE --------------------------
	.section	.nv.info._ZN7cutlass13device_kernelIN5flash11enable_sm90INS1_16FlashAttnFwdSm90INS1_25CollectiveMainloopFwdSm90ILi2EN4cute5tupleIJNS5_1CILi1EEES8_S8_EEENS6_IJNS7_ILi64EEESA_SA_EEELi512ENS_6half_tEfNS_4arch4Sm90ELb1ELb0ELb1ELb1ELb0ELb1ELb1ELb0ELb0ELb1ELb0ELb0EEENS1_21CollectiveEpilogueFwdINS6_IJSA_NS7_ILi512EEESA_EEES9_SC_SE_Li256ELb1ELb1ELb0ELb0EEENS1_36VarlenDynamicPersistentTileSchedulerILi64ELi64ELi256ELi128ELb0ELb1ELb1ELb1ELb1ELb1EEEEEEEEEvNT_6ParamsE,"",@"SHT_CUDA_INFO"
	.sectionflags	@""
	.align	4


	//----- nvinfo : EIATTR_CUDA_API_VERSION
	.align		4
        /*0000*/ 	.byte	0x04, 0x37
        /*0002*/ 	.short	(.L_324 - .L_323)
.L_323:
        /*0004*/ 	.word	0x00000082


	//----- nvinfo : EIATTR_KPARAM_INFO
	.align		4
.L_324:
        /*0008*/ 	.byte	0x04, 0x17
        /*000a*/ 	.short	(.L_326 - .L_325)
.L_325:
        /*000c*/ 	.word	0x00000000
        /*0010*/ 	.short	0x0000
        /*0012*/ 	.short	0x0000
        /*0014*/ 	.byte	0x00, 0xf0, 0x01, 0x2e


	//----- nvinfo : EIATTR_SPARSE_MMA_MASK
	.align		4
.L_326:
        /*0018*/ 	.byte	0x03, 0x50
        /*001a*/ 	.short	0x0000


	//----- nvinfo : EIATTR_MAXREG_COUNT
	.align		4
        /*001c*/ 	.byte	0x03, 0x1b
        /*001e*/ 	.short	0x00a8


	//----- nvinfo : EIATTR_MERCURY_ISA_VERSION
	.align		4
        /*0020*/ 	.byte	0x03, 0x5f
        /*0022*/ 	.short	0x0101


	//----- nvinfo : EIATTR_VRC_CTA_INIT_COUNT
	.align		4
        /*0024*/ 	.byte	0x02, 0x4a
	.zero		1
	.zero		1


	//----- nvinfo : EIATTR_EXIT_INSTR_OFFSETS
	.align		4
        /*0028*/ 	.byte	0x04, 0x1c
        /*002a*/ 	.short	(.L_328 - .L_327)


	//   ....[0]....
.L_327:
        /*002c*/ 	.word	0x00000010


	//----- nvinfo : EIATTR_MAX_THREADS
	.align		4
.L_328:
        /*0030*/ 	.byte	0x04, 0x05
        /*0032*/ 	.short	(.L_330 - .L_329)
.L_329:
        /*0034*/ 	.word	0x00000180
        /*0038*/ 	.word	0x00000001
        /*003c*/ 	.word	0x00000001


	//----- nvinfo : EIATTR_CBANK_PARAM_SIZE
	.align		4
.L_330:
        /*0040*/ 	.byte	0x03, 0x19
        /*0042*/ 	.short	0x0b80


	//----- nvinfo : EIATTR_PARAM_CBANK
	.align		4
        /*0044*/ 	.byte	0x04, 0x0a
        /*0046*/ 	.short	(.L_332 - .L_331)
	.align		4
.L_331:
        /*0048*/ 	.word	index@(.nv.constant0._ZN7cutlass13device_kernelIN5flash11enable_sm90INS1_16FlashAttnFwdSm90INS1_25CollectiveMainloopFwdSm90ILi2EN4cute5tupleIJNS5_1CILi1EEES8_S8_EEENS6_IJNS7_ILi64EEESA_SA_EEELi512ENS_6half_tEfNS_4arch4Sm90ELb1ELb0ELb1ELb1ELb0ELb1ELb1ELb0ELb0ELb1ELb0ELb0EEENS1_21CollectiveEpilogueFwdINS6_IJSA_NS7_ILi512EEESA_EEES9_SC_SE_Li256ELb1ELb1ELb0ELb0EEENS1_36VarlenDynamicPersistentTileSchedulerILi64ELi64ELi256ELi128ELb0ELb1ELb1ELb1ELb1ELb1EEEEEEEEEvNT_6ParamsE)
        /*004c*/ 	.short	0x0380
        /*004e*/ 	.short	0x0b80


	//----- nvinfo : EIATTR_SW_WAR
	.align		4
.L_332:
        /*0050*/ 	.byte	0x04, 0x36
        /*0052*/ 	.short	(.L_334 - .L_333)
.L_333:
        /*0054*/ 	.word	0x00000008
.L_334:


//--------------------- .nv.callgraph             --------------------------
	.section	.nv.callgraph,"",@"SHT_CUDA_CALLGRAPH"
	.align	4
	.sectionentsize	8
	.align		4
        /*0000*/ 	.word	0x00000000
	.align		4
        /*0004*/ 	.word	0xffffffff
	.align		4
        /*0008*/ 	.word	0x00000000
	.align		4
        /*000c*/ 	.word	0xfffffffe
	.align		4
        /*0010*/ 	.word	0x00000000
	.align		4
        /*0014*/ 	.word	0xfffffffd
	.align		4
        /*0018*/ 	.word	0x00000000
	.align		4
        /*001c*/ 	.word	0xfffffffc


//--------------------- .nv.constant4             --------------------------
	.section	.nv.constant4,"a",@progbits
	.align	8
	.align		8
.nv.constant4:
        /*0000*/ 	.dword	_ZN85_INTERNAL_6c9b5c46_49_flash_fwd_hdim64_512_fp16_softcap_packgqa_sm90_cu_bdbb69e5_35364cuda3std3__45__cpo5beginE
	.align		8
        /*0008*/ 	.dword	_ZN85_INTERNAL_6c9b5c46_49_flash_fwd_hdim64_512_fp16_softcap_packgqa_sm90_cu_bdbb69e5_35364cuda3std3__45__cpo3endE
	.align		8
        /*0010*/ 	.dword	_ZN85_INTERNAL_6c9b5c46_49_flash_fwd_hdim64_512_fp16_softcap_packgqa_sm90_cu_bdbb69e5_35364cuda3std3__45__cpo6cbeginE
	.align		8
        /*0018*/ 	.dword	_ZN85_INTERNAL_6c9b5c46_49_flash_fwd_hdim64_512_fp16_softcap_packgqa_sm90_cu_bdbb69e5_35364cuda3std3__45__cpo4cendE
	.align		8
        /*0020*/ 	.dword	_ZN85_INTERNAL_6c9b5c46_49_flash_fwd_hdim64_512_fp16_softcap_packgqa_sm90_cu_bdbb69e5_35364cuda3std3__487_GLOBAL__N__6c9b5c46_49_flash_fwd_hdim64_512_fp16_softcap_packgqa_sm90_cu_bdbb69e5_35366ignoreE
	.align		8
        /*0028*/ 	.dword	_ZN85_INTERNAL_6c9b5c46_49_flash_fwd_hdim64_512_fp16_softcap_packgqa_sm90_cu_bdbb69e5_35364cuda3std3__419piecewise_constructE
	.align		8
        /*0030*/ 	.dword	_ZN85_INTERNAL_6c9b5c46_49_flash_fwd_hdim64_512_fp16_softcap_packgqa_sm90_cu_bdbb69e5_35364cuda3std3__48in_placeE
	.align		8
        /*0038*/ 	.dword	_ZN85_INTERNAL_6c9b5c46_49_flash_fwd_hdim64_512_fp16_softcap_packgqa_sm90_cu_bdbb69e5_35364cuda3std6ranges3__45__cpo4swapE
	.align		8
        /*0040*/ 	.dword	_ZN85_INTERNAL_6c9b5c46_49_flash_fwd_hdim64_512_fp16_softcap_packgqa_sm90_cu_bdbb69e5_35364cuda3std6ranges3__45__cpo9iter_moveE
	.align		8
        /*0048*/ 	.dword	_ZN85_INTERNAL_6c9b5c46_49_flash_fwd_hdim64_512_fp16_softcap_packgqa_sm90_cu_bdbb69e5_35364cute7productE
	.align		8
        /*0050*/ 	.dword	_ZN85_INTERNAL_6c9b5c46_49_flash_fwd_hdim64_512_fp16_softcap_packgqa_sm90_cu_bdbb69e5_35364cute1_E


//--------------------- .text._ZN7cutlass13device_kernelIN5flash11enable_sm90INS1_16FlashAttnFwdSm90INS1_25CollectiveMainloopFwdSm90ILi2EN4cute5tupleIJNS5_1CILi1EEES8_S8_EEENS6_IJNS7_ILi64EEESA_SA_EEELi512ENS_6half_tEfNS_4arch4Sm90ELb0ELb0ELb1ELb0ELb0ELb0ELb0ELb0ELb0ELb1ELb0ELb0EEENS1_21CollectiveEpilogueFwdINS6_IJSA_NS7_ILi512EEESA_EEES9_SC_SE_Li256ELb0ELb1ELb0ELb0EEENS1_29StaticPersistentTileSchedulerILb0EEEEEEEEEvNT_6ParamsE --------------------------
	.section	.text._ZN7cutlass13device_kernelIN5flash11enable_sm90INS1_16FlashAttnFwdSm90INS1_25CollectiveMainloopFwdSm90ILi2EN4cute5tupleIJNS5_1CILi1EEES8_S8_EEENS6_IJNS7_ILi64EEESA_SA_EEELi512ENS_6half_tEfNS_4arch4Sm90ELb0ELb0ELb1ELb0ELb0ELb0ELb0ELb0ELb0ELb1ELb0ELb0EEENS1_21CollectiveEpilogueFwdINS6_IJSA_NS7_ILi512EEESA_EEES9_SC_SE_Li256ELb0ELb1ELb0ELb0EEENS1_29StaticPersistentTileSchedulerILb0EEEEEEEEEvNT_6ParamsE,"ax",@progbits
	.align	128
.text._ZN7cutlass13device_kernelIN5flash11enable_sm90INS1_16FlashAttnFwdSm90INS1_25CollectiveMainloopFwdSm90ILi2EN4cute5tupleIJNS5_1CILi1EEES8_S8_EEENS6_IJNS7_ILi64EEESA_SA_EEELi512ENS_6half_tEfNS_4arch4Sm90ELb0ELb0ELb1ELb0ELb0ELb0ELb0ELb0ELb0ELb1ELb0ELb0EEENS1_21CollectiveEpilogueFwdINS6_IJSA_NS7_ILi512EEESA_EEES9_SC_SE_Li256ELb0ELb1ELb0ELb0EEENS1_29StaticPersistentTileSchedulerILb0EEEEEEEEEvNT_6ParamsE:
        .type           _ZN7cutlass13device_kernelIN5flash11enable_sm90INS1_16FlashAttnFwdSm90INS1_25CollectiveMainloopFwdSm90ILi2EN4cute5tupleIJNS5_1CILi1EEES8_S8_EEENS6_IJNS7_ILi64EEESA_SA_EEELi512ENS_6half_tEfNS_4arch4Sm90ELb0ELb0ELb1ELb0ELb0ELb0ELb0ELb0ELb0ELb1ELb0ELb0EEENS1_21CollectiveEpilogueFwdINS6_IJSA_NS7_ILi512EEESA_EEES9_SC_SE_Li256ELb0ELb1ELb0ELb0EEENS1_29StaticPersistentTileSchedulerILb0EEEEEEEEEvNT_6ParamsE,@function
        .size           _ZN7cutlass13device_kernelIN5flash11enable_sm90INS1_16FlashAttnFwdSm90INS1_25CollectiveMainloopFwdSm90ILi2EN4cute5tupleIJNS5_1CILi1EEES8_S8_EEENS6_IJNS7_ILi64EEESA_SA_EEELi512ENS_6half_tEfNS_4arch4Sm90ELb0ELb0ELb1ELb0ELb0ELb0ELb0ELb0ELb0ELb1ELb0ELb0EEENS1_21CollectiveEpilogueFwdINS6_IJSA_NS7_ILi512EEESA_EEES9_SC_SE_Li256ELb0ELb1ELb0ELb0EEENS1_29StaticPersistentTileSchedulerILb0EEEEEEEEEvNT_6ParamsE,(.L_x_18 - _ZN7cutlass13device_kernelIN5flash11enable_sm90INS1_16FlashAttnFwdSm90INS1_25CollectiveMainloopFwdSm90ILi2EN4cute5tupleIJNS5_1CILi1EEES8_S8_EEENS6_IJNS7_ILi64EEESA_SA_EEELi512ENS_6half_tEfNS_4arch4Sm90ELb0ELb0ELb1ELb0ELb0ELb0ELb0ELb0ELb0ELb1ELb0ELb0EEENS1_21CollectiveEpilogueFwdINS6_IJSA_NS7_ILi512EEESA_EEES9_SC_SE_Li256ELb0ELb1ELb0ELb0EEENS1_29StaticPersistentTileSchedulerILb0EEEEEEEEEvNT_6ParamsE)
        .other          _ZN7cutlass13device_kernelIN5flash11enable_sm90INS1_16FlashAttnFwdSm90INS1_25CollectiveMainloopFwdSm90ILi2EN4cute5tupleIJNS5_1CILi1EEES8_S8_EEENS6_IJNS7_ILi64EEESA_SA_EEELi512ENS_6half_tEfNS_4arch4Sm90ELb0ELb0ELb1ELb0ELb0ELb0ELb0ELb0ELb0ELb1ELb0ELb0EEENS1_21CollectiveEpilogueFwdINS6_IJSA_NS7_ILi512EEESA_EEES9_SC_SE_Li256ELb0ELb1ELb0ELb0EEENS1_29StaticPersistentTileSchedulerILb0EEEEEEEEEvNT_6ParamsE,@"STO_CUDA_ENTRY STV_DEFAULT"
_ZN7cutlass13device_kernelIN5flash11enable_sm90INS1_16FlashAttnFwdSm90INS1_25CollectiveMainloopFwdSm90ILi2EN4cute5tupleIJNS5_1CILi1EEES8_S8_EEENS6_IJNS7_ILi64EEESA_SA_EEELi512ENS_6half_tEfNS_4arch4Sm90ELb0ELb0ELb1ELb0ELb0ELb0ELb0ELb0ELb0ELb1ELb0ELb0EEENS1_21CollectiveEpilogueFwdINS6_IJSA_NS7_ILi512EEESA_EEES9_SC_SE_Li256ELb0ELb1ELb0ELb0EEENS1_29StaticPersistentTileSchedulerILb0EEEEEEEEEvNT_6ParamsE:
[----:B------:R-:W-:Y:S01]  /*0000*/  LDC R1, c[0x0][0x37c] ;  /* 0x0000df00ff017b82 */ /* 0x000fe20000000800 */
[----:B------:R-:W-:Y:S05]  /*0010*/  EXIT ;  /* 0x000000000000794d */ /* 0x000fea0003800000 */
.L_x_0:
[----:B------:R-:W-:-:S00]  /*0020*/  BRA `(.L_x_0) ;  /* 0xfffffffc00fc7947 */ /* 0x000fc0000383ffff */
[----:B------:R-:W-:-:S00]  /*0030*/  NOP ;  /* 0x0000000000007918 */ /* 0x000fc00000000000 */
        /* <DEDUP_REMOVED lines=12> */
.L_x_18:


//--------------------- .text._ZN7cutlass13device_kernelIN5flash11enable_sm90INS1_16FlashAttnFwdSm90INS1_25CollectiveMainloopFwdSm90ILi2EN4cute5tupleIJNS5_1CILi1EEES8_S8_EEENS6_IJNS7_ILi64EEESA_SA_EEELi512ENS_6half_tEfNS_4arch4Sm90ELb0ELb0ELb1ELb0ELb0ELb0ELb1ELb0ELb0ELb1ELb0ELb0EEENS1_21CollectiveEpilogueFwdINS6_IJSA_NS7_ILi512EEESA_EEES9_SC_SE_Li256ELb0ELb1ELb0ELb0EEENS1_29StaticPersistentTileSchedulerILb0EEEEEEEEEvNT_6ParamsE --------------------------
	.section	.text._ZN7cutlass13device_kernelIN5flash11enable_sm90INS1_16FlashAttnFwdSm90INS1_25CollectiveMainloopFwdSm90ILi2EN4cute5tupleIJNS5_1CILi1EEES8_S8_EEENS6_IJNS7_ILi64EEESA_SA_EEELi512ENS_6half_tEfNS_4arch4Sm90ELb0ELb0ELb1ELb0ELb0ELb0ELb1ELb0ELb0ELb1ELb0ELb0EEENS1_21CollectiveEpilogueFwdINS6_IJSA_NS7_ILi512EEESA_EEES9_SC_SE_Li256ELb0ELb1ELb0ELb0EEENS1_29StaticPersistentTileSchedulerILb0EEEEEEEEEvNT_6ParamsE,"ax",@progbits
	.align	128
.text._ZN7cutlass13device_kernelIN5flash11enable_sm90INS1_16FlashAttnFwdSm90INS1_25CollectiveMainloopFwdSm90ILi2EN4cute5tupleIJNS5_1CILi1EEES8_S8_EEENS6_IJNS7_ILi64EEESA_SA_EEELi512ENS_6half_tEfNS_4arch4Sm90ELb0ELb0ELb1ELb0ELb0ELb0ELb1ELb0ELb0ELb1ELb0ELb0EEENS1_21CollectiveEpilogueFwdINS6_IJSA_NS7_ILi512EEESA_EEES9_SC_SE_Li256ELb0ELb1ELb0ELb0EEENS1_29StaticPersistentTileSchedulerILb0EEEEEEEEEvNT_6ParamsE:
        .type           _ZN7cutlass13device_kernelIN5flash11enable_sm90INS1_16FlashAttnFwdSm90INS1_25CollectiveMainloopFwdSm90ILi2EN4cute5tupleIJNS5_1CILi1EEES8_S8_EEENS6_IJNS7_ILi64EEESA_SA_EEELi512ENS_6half_tEfNS_4arch4Sm90ELb0ELb0ELb1ELb0ELb0ELb0ELb1ELb0ELb0ELb1ELb0ELb0EEENS1_21CollectiveEpilogueFwdINS6_IJSA_NS7_ILi512EEESA_EEES9_SC_SE_Li256ELb0ELb1ELb0ELb0EEENS1_29StaticPersistentTileSchedulerILb0EEEEEEEEEvNT_6ParamsE,@function
        .size           _ZN7cutlass13device_kernelIN5flash11enable_sm90INS1_16FlashAttnFwdSm90INS1_25CollectiveMainloopFwdSm90ILi2EN4cute5tupleIJNS5_1CILi1EEES8_S8_EEENS6_IJNS7_ILi64EEESA_SA_EEELi512ENS_6half_tEfNS_4arch4Sm90ELb0ELb0ELb1ELb0ELb0ELb0ELb1ELb0ELb0ELb1ELb0ELb0EEENS1_21CollectiveEpilogueFwdINS6_IJSA_NS7_ILi512EEESA_EEES9_SC_SE_Li256ELb0ELb1ELb0ELb0EEENS1_29StaticPersistentTileSchedulerILb0EEEEEEEEEvNT_6ParamsE,(.L_x_19 - _ZN7cutlass13device_kernelIN5flash11enable_sm90INS1_16FlashAttnFwdSm90INS1_25CollectiveMainloopFwdSm90ILi2EN4cute5tupleIJNS5_1CILi1EEES8_S8_EEENS6_IJNS7_ILi64EEESA_SA_EEELi512ENS_6half_tEfNS_4arch4Sm90ELb0ELb0ELb1ELb0ELb0ELb0ELb1ELb0ELb0ELb1ELb0ELb0EEENS1_21CollectiveEpilogueFwdINS6_IJSA_NS7_ILi512EEESA_EEES9_SC_SE_Li256ELb0ELb1ELb0ELb0EEENS1_29StaticPersistentTileSchedulerILb0EEEEEEEEEvNT_6ParamsE)
        .other          _ZN7cutlass13device_kernelIN5flash11enable_sm90INS1_16FlashAttnFwdSm90INS1_25CollectiveMainloopFwdSm90ILi2EN4cute5tupleIJNS5_1CILi1EEES8_S8_EEENS6_IJNS7_ILi64EEESA_SA_EEELi512ENS_6half_tEfNS_4arch4Sm90ELb0ELb0ELb1ELb0ELb0ELb0ELb1ELb0ELb0ELb1ELb0ELb0EEENS1_21CollectiveEpilogueFwdINS6_IJSA_NS7_ILi512EEESA_EEES9_SC_SE_Li256ELb0ELb1ELb0ELb0EEENS1_29StaticPersistentTileSchedulerILb0EEEEEEEEEvNT_6ParamsE,@"STO_CUDA_ENTRY STV_DEFAULT"
_ZN7cutlass13device_kernelIN5flash11enable_sm90INS1_16FlashAttnFwdSm90INS1_25CollectiveMainloopFwdSm90ILi2EN4cute5tupleIJNS5_1CILi1EEES8_S8_EEENS6_IJNS7_ILi64EEESA_SA_EEELi512ENS_6half_tEfNS_4arch4Sm90ELb0ELb0ELb1ELb0ELb0ELb0ELb1ELb0ELb0ELb1ELb0ELb0EEENS1_21CollectiveEpilogueFwdINS6_IJSA_NS7_ILi512EEESA_EEES9_SC_SE_Li256ELb0ELb1ELb0ELb0EEENS1_29StaticPersistentTileSchedulerILb0EEEEEEEEEvNT_6ParamsE:
[----:B------:R-:W-:Y:S01]  /*0000*/  LDC R1, c[0x0][0x37c] ;  /* 0x0000df00ff017b82 */ /* 0x000fe20000000800 */
[----:B------:R-:W-:Y:S05]  /*0010*/  EXIT ;  /* 0x000000000000794d */ /* 0x000fea0003800000 */
.L_x_1:
        /* <DEDUP_REMOVED lines=14> */
.L_x_19:


//--------------------- .text._ZN7cutlass13device_kernelIN5flash11enable_sm90INS1_16FlashAttnFwdSm90INS1_25CollectiveMainloopFwdSm90ILi2EN4cute5tupleIJNS5_1CILi1EEES8_S8_EEENS6_IJNS7_ILi64EEESA_SA_EEELi512ENS_6half_tEfNS_4arch4Sm90ELb0ELb0ELb1ELb1ELb0ELb0ELb0ELb0ELb0ELb1ELb0ELb0EEENS1_21CollectiveEpilogueFwdINS6_IJSA_NS7_ILi512EEESA_EEES9_SC_SE_Li256ELb1ELb1ELb0ELb0EEENS1_36VarlenDynamicPersistentTileSchedulerILi64ELi64ELi256ELi128ELb0ELb1ELb1ELb0ELb1ELb1EEEEEEEEEvNT_6ParamsE --------------------------
	.section	.text._ZN7cutlass13device_kernelIN5flash11enable_sm90INS1_16FlashAttnFwdSm90INS1_25CollectiveMainloopFwdSm90ILi2EN4cute5tupleIJNS5_1CILi1EEES8_S8_EEENS6_IJNS7_ILi64EEESA_SA_EEELi512ENS_6half_tEfNS_4arch4Sm90ELb0ELb0ELb1ELb1ELb0ELb0ELb0ELb0ELb0ELb1ELb0ELb0EEENS1_21CollectiveEpilogueFwdINS6_IJSA_NS7_ILi512EEESA_EEES9_SC_SE_Li256ELb1ELb1ELb0ELb0EEENS1_36VarlenDynamicPersistentTileSchedulerILi64ELi64ELi256ELi128ELb0ELb1ELb1ELb0ELb1ELb1EEEEEEEEEvNT_6ParamsE,"ax",@progbits
	.align	128
.text._ZN7cutlass13device_kernelIN5flash11enable_sm90INS1_16FlashAttnFwdSm90INS1_25CollectiveMainloopFwdSm90ILi2EN4cute5tupleIJNS5_1CILi1EEES8_S8_EEENS6_IJNS7_ILi64EEESA_SA_EEELi512ENS_6half_tEfNS_4arch4Sm90ELb0ELb0ELb1ELb1ELb0ELb0ELb0ELb0ELb0ELb1ELb0ELb0EEENS1_21CollectiveEpilogueFwdINS6_IJSA_NS7_ILi512EEESA_EEES9_SC_SE_Li256ELb1ELb1ELb0ELb0EEENS1_36VarlenDynamicPersistentTileSchedulerILi64ELi64ELi256ELi128ELb0ELb1ELb1ELb0ELb1ELb1EEEEEEEEEvNT_6ParamsE:
        .type           _ZN7cutlass13device_kernelIN5flash11enable_sm90INS1_16FlashAttnFwdSm90INS1_25CollectiveMainloopFwdSm90ILi2EN4cute5tupleIJNS5_1CILi1EEES8_S8_EEENS6_IJNS7_ILi64EEESA_SA_EEELi512ENS_6half_tEfNS_4arch4Sm90ELb0ELb0ELb1ELb1ELb0ELb0ELb0ELb0ELb0ELb1ELb0ELb0EEENS1_21CollectiveEpilogueFwdINS6_IJSA_NS7_ILi512EEESA_EEES9_SC_SE_Li256ELb1ELb1ELb0ELb0EEENS1_36VarlenDynamicPersistentTileSchedulerILi64ELi64ELi256ELi128ELb0ELb1ELb1ELb0ELb1ELb1EEEEEEEEEvNT_6ParamsE,@function
        .size           _ZN7cutlass13device_kernelIN5flash11enable_sm90INS1_16FlashAttnFwdSm90INS1_25CollectiveMainloopFwdSm90ILi2EN4cute5tupleIJNS5_1CILi1EEES8_S8_EEENS6_IJNS7_ILi64EEESA_SA_EEELi512ENS_6half_tEfNS_4arch4Sm90ELb0ELb0ELb1ELb1ELb0ELb0ELb0ELb0ELb0ELb1ELb0ELb0EEENS1_21CollectiveEpilogueFwdINS6_IJSA_NS7_ILi512EEESA_EEES9_SC_SE_Li256ELb1ELb1ELb0ELb0EEENS1_36VarlenDynamicPersistentTileSchedulerILi64ELi64ELi256ELi128ELb0ELb1ELb1ELb0ELb1ELb1EEEEEEEEEvNT_6ParamsE,(.L_x_20 - _ZN7cutlass13device_kernelIN5flash11enable_sm90INS1_16FlashAttnFwdSm90INS1_25CollectiveMainloopFwdSm90ILi2EN4cute5tupleIJNS5_1CILi1EEES8_S8_EEENS6_IJNS7_ILi64EEESA_SA_EEELi512ENS_6half_tEfNS_4arch4Sm90ELb0ELb0ELb1ELb1ELb0ELb0ELb0ELb0ELb0ELb1ELb0ELb0EEENS1_21CollectiveEpilogueFwdINS6_IJSA_NS7_ILi512EEESA_EEES9_SC_SE_Li256ELb1ELb1ELb0ELb0EEENS1_36VarlenDynamicPersistentTileSchedulerILi64ELi64ELi256ELi128ELb0ELb1ELb1ELb0ELb1ELb1EEEEEEEEEvNT_6ParamsE)
        .other          _ZN7cutlass13device_kernelIN5flash11enable_sm90INS1_16FlashAttnFwdSm90INS1_25CollectiveMainloopFwdSm90ILi2EN4cute5tupleIJNS5_1CILi1EEES8_S8_EEENS6_IJNS7_ILi64EEESA_SA_EEELi512ENS_6half_tEfNS_4arch4Sm90ELb0ELb0ELb1ELb1ELb0ELb0ELb0ELb0ELb0ELb1ELb0ELb0EEENS1_21CollectiveEpilogueFwdINS6_IJSA_NS7_ILi512EEESA_EEES9_SC_SE_Li256ELb1ELb1ELb0ELb0EEENS1_36VarlenDynamicPersistentTileSchedulerILi64ELi64ELi256ELi128ELb0ELb1ELb1ELb0ELb1ELb1EEEEEEEEEvNT_6ParamsE,@"STO_CUDA_ENTRY STV_DEFAULT"
_ZN7cutlass13device_kernelIN5flash11enable_sm90INS1_16FlashAttnFwdSm90INS1_25CollectiveMainloopFwdSm90ILi2EN4cute5tupleIJNS5_1CILi1EEES8_S8_EEENS6_IJNS7_ILi64EEESA_SA_EEELi512ENS_6half_tEfNS_4arch4Sm90ELb0ELb0ELb1ELb1ELb0ELb0ELb0ELb0ELb0ELb1ELb0ELb0EEENS1_21CollectiveEpilogueFwdINS6_IJSA_NS7_ILi512EEESA_EEES9_SC_SE_Li256ELb1ELb1ELb0ELb0EEENS1_36VarlenDynamicPersistentTileSchedulerILi64ELi64ELi256ELi128ELb0ELb1ELb1ELb0ELb1ELb1EEEEEEEEEvNT_6ParamsE:
[----:B------:R-:W-:Y:S01]  /*0000*/  LDC R1, c[0x0][0x37c] ;  /* 0x0000df00ff017b82 */ /* 0x000fe20000000800 */
[----:B------:R-:W-:Y:S05]  /*0010*/  EXIT ;  /* 0x000000000000794d */ /* 0x000fea0003800000 */
.L_x_2:
        /* <DEDUP_REMOVED lines=14> */
.L_x_20:


//--------------------- .text._ZN7cutlass13device_kernelIN5flash11enable_sm90INS1_16FlashAttnFwdSm90INS1_25CollectiveMainloopFwdSm90ILi2EN4cute5tupleIJNS5_1CILi1EEES8_S8_EEENS6_IJNS7_ILi64EEESA_SA_EEELi512ENS_6half_tEfNS_4arch4Sm90ELb0ELb0ELb1ELb1ELb0ELb1ELb0ELb0ELb0ELb1ELb0ELb0EEENS1_21CollectiveEpilogueFwdINS6_IJSA_NS7_ILi512EEESA_EEES9_SC_SE_Li256ELb1ELb1ELb0ELb0EEENS1_36VarlenDynamicPersistentTileSchedulerILi64ELi64ELi256ELi128ELb0ELb1ELb1ELb0ELb1ELb1EEEEEEEEEvNT_6ParamsE --------------------------
	.section	.text._ZN7cutlass13device_kernelIN5flash11enable_sm90INS1_16FlashAttnFwdSm90INS1_25CollectiveMainloopFwdSm90ILi2EN4cute5tupleIJNS5_1CILi1EEES8_S8_EEENS6_IJNS7_ILi64EEESA_SA_EEELi512ENS_6half_tEfNS_4arch4Sm90ELb0ELb0ELb1ELb1ELb0ELb1ELb0ELb0ELb0ELb1ELb0ELb0EEENS1_21CollectiveEpilogueFwdINS6_IJSA_NS7_ILi512EEESA_EEES9_SC_SE_Li256ELb1ELb1ELb0ELb0EEENS1_36VarlenDynamicPersistentTileSchedulerILi64ELi64ELi256ELi128ELb0ELb1ELb1ELb0ELb1ELb1EEEEEEEEEvNT_6ParamsE,"ax",@progbits
	.align	128
.text._ZN7cutlass13device_kernelIN5flash11enable_sm90INS1_16FlashAttnFwdSm90INS1_25CollectiveMainloopFwdSm90ILi2EN4cute5tupleIJNS5_1CILi1EEES8_S8_EEENS6_IJNS7_ILi64EEESA_SA_EEELi512ENS_6half_tEfNS_4arch4Sm90ELb0ELb0ELb1ELb1ELb0ELb1ELb0ELb0ELb0ELb1ELb0ELb0EEENS1_21CollectiveEpilogueFwdINS6_IJSA_NS7_ILi512EEESA_EEES9_SC_SE_Li256ELb1ELb1ELb0ELb0EEENS1_36VarlenDynamicPersistentTileSchedulerILi64ELi64ELi256ELi128ELb0ELb1ELb1ELb0ELb1ELb1EEEEEEEEEvNT_6ParamsE:
        .type           _ZN7cutlass13device_kernelIN5flash11enable_sm90INS1_16FlashAttnFwdSm90INS1_25CollectiveMainloopFwdSm90ILi2EN4cute5tupleIJNS5_1CILi1EEES8_S8_EEENS6_IJNS7_ILi64EEESA_SA_EEELi512ENS_6half_tEfNS_4arch4Sm90ELb0ELb0ELb1ELb1ELb0ELb1ELb0ELb0ELb0ELb1ELb0ELb0EEENS1_21CollectiveEpilogueFwdINS6_IJSA_NS7_ILi512EEESA_EEES9_SC_SE_Li256ELb1ELb1ELb0ELb0EEENS1_36VarlenDynamicPersistentTileSchedulerILi64ELi64ELi256ELi128ELb0ELb1ELb1ELb0ELb1ELb1EEEEEEEEEvNT_6ParamsE,@function
        .size           _ZN7cutlass13device_kernelIN5flash11enable_sm90INS1_16FlashAttnFwdSm90INS1_25CollectiveMainloopFwdSm90ILi2EN4cute5tupleIJNS5_1CILi1EEES8_S8_EEENS6_IJNS7_ILi64EEESA_SA_EEELi512ENS_6half_tEfNS_4arch4Sm90ELb0ELb0ELb1ELb1ELb0ELb1ELb0ELb0ELb0ELb1ELb0ELb0EEENS1_21CollectiveEpilogueFwdINS6_IJSA_NS7_ILi512EEESA_EEES9_SC_SE_Li256ELb1ELb1ELb0ELb0EEENS1_36VarlenDynamicPersistentTileSchedulerILi64ELi64ELi256ELi128ELb0ELb1ELb1ELb0ELb1ELb1EEEEEEEEEvNT_6ParamsE,(.L_x_21 - _ZN7cutlass13device_kernelIN5flash11enable_sm90INS1_16FlashAttnFwdSm90INS1_25CollectiveMainloopFwdSm90ILi2EN4cute5tupleIJNS5_1CILi1EEES8_S8_EEENS6_IJNS7_ILi64EEESA_SA_EEELi512ENS_6half_tEfNS_4arch4Sm90ELb0ELb0ELb1ELb1ELb0ELb1ELb0ELb0ELb0ELb1ELb0ELb0EEENS1_21CollectiveEpilogueFwdINS6_IJSA_NS7_ILi512EEESA_EEES9_SC_SE_Li256ELb1ELb1ELb0ELb0EEENS1_36VarlenDynamicPersistentTileSchedulerILi64ELi64ELi256ELi128ELb0ELb1ELb1ELb0ELb1ELb1EEEEEEEEEvNT_6ParamsE)
        .other          _ZN7cutlass13device_kernelIN5flash11enable_sm90INS1_16FlashAttnFwdSm90INS1_25CollectiveMainloopFwdSm90ILi2EN4cute5tupleIJNS5_1CILi1EEES8_S8_EEENS6_IJNS7_ILi64EEESA_SA_EEELi512ENS_6half_tEfNS_4arch4Sm90ELb0ELb0ELb1ELb1ELb0ELb1ELb0ELb0ELb0ELb1ELb0ELb0EEENS1_21CollectiveEpilogueFwdINS6_IJSA_NS7_ILi512EEESA_EEES9_SC_SE_Li256ELb1ELb1ELb0ELb0EEENS1_36VarlenDynamicPersistentTileSchedulerILi64ELi64ELi256ELi128ELb0ELb1ELb1ELb0ELb1ELb1EEEEEEEEEvNT_6ParamsE,@"STO_CUDA_ENTRY STV_DEFAULT"
_ZN7cutlass13device_kernelIN5flash11enable_sm90INS1_16FlashAttnFwdSm90INS1_25CollectiveMainloopFwdSm90ILi2EN4cute5tupleIJNS5_1CILi1EEES8_S8_EEENS6_IJNS7_ILi64EEESA_SA_EEELi512ENS_6half_tEfNS_4arch4Sm90ELb0ELb0ELb1ELb1ELb0ELb1ELb0ELb0ELb0ELb1ELb0ELb0EEENS1_21CollectiveEpilogueFwdINS6_IJSA_NS7_ILi512EEESA_EEES9_SC_SE_Li256ELb1ELb1ELb0ELb0EEENS1_36VarlenDynamicPersistentTileSchedulerILi64ELi64ELi256ELi128ELb0ELb1ELb1ELb0ELb1ELb1EEEEEEEEEvNT_6ParamsE:
[----:B------:R-:W-:Y:S01]  /*0000*/  LDC R1, c[0x0][0x37c] ;  /* 0x0000df00ff017b82 */ /* 0x000fe20000000800 */
[----:B------:R-:W-:Y:S05]  /*0010*/  EXIT ;  /* 0x000000000000794d */ /* 0x000fea0003800000 */
.L_x_3:
        /* <DEDUP_REMOVED lines=14> */
.L_x_21:


//--------------------- .text._ZN7cutlass13device_kernelIN5flash11enable_sm90INS1_16FlashAttnFwdSm90INS1_25CollectiveMainloopFwdSm90ILi2EN4cute5tupleIJNS5_1CILi1EEES8_S8_EEENS6_IJNS7_ILi64EEESA_SA_EEELi512ENS_6half_tEfNS_4arch4Sm90ELb0ELb0ELb1ELb1ELb0ELb0ELb1ELb0ELb0ELb1ELb0ELb0EEENS1_21CollectiveEpilogueFwdINS6_IJSA_NS7_ILi512EEESA_EEES9_SC_SE_Li256ELb1ELb1ELb0ELb0EEENS1_36VarlenDynamicPersistentTileSchedulerILi64ELi64ELi256ELi128ELb0ELb1ELb1ELb0ELb1ELb1EEEEEEEEEvNT_6ParamsE --------------------------
	.section	.text._ZN7cutlass13device_kernelIN5flash11enable_sm90INS1_16FlashAttnFwdSm90INS1_25CollectiveMainloopFwdSm90ILi2EN4cute5tupleIJNS5_1CILi1EEES8_S8_EEENS6_IJNS7_ILi64EEESA_SA_EEELi512ENS_6half_tEfNS_4arch4Sm90ELb0ELb0ELb1ELb1ELb0ELb0ELb1ELb0ELb0ELb1ELb0ELb0EEENS1_21CollectiveEpilogueFwdINS6_IJSA_NS7_ILi512EEESA_EEES9_SC_SE_Li256ELb1ELb1ELb0ELb0EEENS1_36VarlenDynamicPersistentTileSchedulerILi64ELi64ELi256ELi128ELb0ELb1ELb1ELb0ELb1ELb1EEEEEEEEEvNT_6ParamsE,"ax",@progbits
	.align	128
.text._ZN7cutlass13device_kernelIN5flash11enable_sm90INS1_16FlashAttnFwdSm90INS1_25CollectiveMainloopFwdSm90ILi2EN4cute5tupleIJNS5_1CILi1EEES8_S8_EEENS6_IJNS7_ILi64EEESA_SA_EEELi512ENS_6half_tEfNS_4arch4Sm90ELb0ELb0ELb1ELb1ELb0ELb0ELb1ELb0ELb0ELb1ELb0ELb0EEENS1_21CollectiveEpilogueFwdINS6_IJSA_NS7_ILi512EEESA_EEES9_SC_SE_Li256ELb1ELb1ELb0ELb0EEENS1_36VarlenDynamicPersistentTileSchedulerILi64ELi64ELi256ELi128ELb0ELb1ELb1ELb0ELb1ELb1EEEEEEEEEvNT_6ParamsE:
        .type           _ZN7cutlass13device_kernelIN5flash11enable_sm90INS1_16FlashAttnFwdSm90INS1_25CollectiveMainloopFwdSm90ILi2EN4cute5tupleIJNS5_1CILi1EEES8_S8_EEENS6_IJNS7_ILi64EEESA_SA_EEELi512ENS_6half_tEfNS_4arch4Sm90ELb0ELb0ELb1ELb1ELb0ELb0ELb1ELb0ELb0ELb1ELb0ELb0EEENS1_21CollectiveEpilogueFwdINS6_IJSA_NS7_ILi512EEESA_EEES9_SC_SE_Li256ELb1ELb1ELb0ELb0EEENS1_36VarlenDynamicPersistentTileSchedulerILi64ELi64ELi256ELi128ELb0ELb1ELb1ELb0ELb1ELb1EEEEEEEEEvNT_6ParamsE,@function
        .size           _ZN7cutlass13device_kernelIN5flash11enable_sm90INS1_16FlashAttnFwdSm90INS1_25CollectiveMainloopFwdSm90ILi2EN4cute5tupleIJNS5_1CILi1EEES8_S8_EEENS6_IJNS7_ILi64EEESA_SA_EEELi512ENS_6half_tEfNS_4arch4Sm90ELb0ELb0ELb1ELb1ELb0ELb0ELb1ELb0ELb0ELb1ELb0ELb0EEENS1_21CollectiveEpilogueFwdINS6_IJSA_NS7_ILi512EEESA_EEES9_SC_SE_Li256ELb1ELb1ELb0ELb0EEENS1_36VarlenDynamicPersistentTileSchedulerILi64ELi64ELi256ELi128ELb0ELb1ELb1ELb0ELb1ELb1EEEEEEEEEvNT_6ParamsE,(.L_x_22 - _ZN7cutlass13device_kernelIN5flash11enable_sm90INS1_16FlashAttnFwdSm90INS1_25CollectiveMainloopFwdSm90ILi2EN4cute5tupleIJNS5_1CILi1EEES8_S8_EEENS6_IJNS7_ILi64EEESA_SA_EEELi512ENS_6half_tEfNS_4arch4Sm90ELb0ELb0ELb1ELb1ELb0ELb0ELb1ELb0ELb0ELb1ELb0ELb0EEENS1_21CollectiveEpilogueFwdINS6_IJSA_NS7_ILi512EEESA_EEES9_SC_SE_Li256ELb1ELb1ELb0ELb0EEENS1_36VarlenDynamicPersistentTileSchedulerILi64ELi64ELi256ELi128ELb0ELb1ELb1ELb0ELb1ELb1EEEEEEEEEvNT_6ParamsE)
        .other          _ZN7cutlass13device_kernelIN5flash11enable_sm90INS1_16FlashAttnFwdSm90INS1_25CollectiveMainloopFwdSm90ILi2EN4cute5tupleIJNS5_1CILi1EEES8_S8_EEENS6_IJNS7_ILi64EEESA_SA_EEELi512ENS_6half_tEfNS_4arch4Sm90ELb0ELb0ELb1ELb1ELb0ELb0ELb1ELb0ELb0ELb1ELb0ELb0EEENS1_21CollectiveEpilogueFwdINS6_IJSA_NS7_ILi512EEESA_EEES9_SC_SE_Li256ELb1ELb1ELb0ELb0EEENS1_36VarlenDynamicPersistentTileSchedulerILi64ELi64ELi256ELi128ELb0ELb1ELb1ELb0ELb1ELb1EEEEEEEEEvNT_6ParamsE,@"STO_CUDA_ENTRY STV_DEFAULT"
_ZN7cutlass13device_kernelIN5flash11enable_sm90INS1_16FlashAttnFwdSm90INS1_25CollectiveMainloopFwdSm90ILi2EN4cute5tupleIJNS5_1CILi1EEES8_S8_EEENS6_IJNS7_ILi64EEESA_SA_EEELi512ENS_6half_tEfNS_4arch4Sm90ELb0ELb0ELb1ELb1ELb0ELb0ELb1ELb0ELb0ELb1ELb0ELb0EEENS1_21CollectiveEpilogueFwdINS6_IJSA_NS7_ILi512EEESA_EEES9_SC_SE_Li256ELb1ELb1ELb0ELb0EEENS1_36VarlenDynamicPersistentTileSchedulerILi64ELi64ELi256ELi128ELb0ELb1ELb1ELb0ELb1ELb1EEEEEEEEEvNT_6ParamsE:
[----:B------:R-:W-:Y:S01]  /*0000*/  LDC R1, c[0x0][0x37c] ;  /* 0x0000df00ff017b82 */ /* 0x000fe20000000800 */
[----:B------:R-:W-:Y:S05]  /*0010*/  EXIT ;  /* 0x000000000000794d */ /* 0x000fea0003800000 */
.L_x_4:
        /* <DEDUP_REMOVED lines=14> */
.L_x_22:


//--------------------- .text._ZN7cutlass13device_kernelIN5flash11enable_sm90INS1_16FlashAttnFwdSm90INS1_25CollectiveMainloopFwdSm90ILi2EN4cute5tupleIJNS5_1CILi1EEES8_S8_EEENS6_IJNS7_ILi64EEESA_SA_EEELi512ENS_6half_tEfNS_4arch4Sm90ELb0ELb0ELb1ELb1ELb0ELb1ELb1ELb0ELb0ELb1ELb0ELb0EEENS1_21CollectiveEpilogueFwdINS6_IJSA_NS7_ILi512EEESA_EEES9_SC_SE_Li256ELb1ELb1ELb0ELb0EEENS1_36VarlenDynamicPersistentTileSchedulerILi64ELi64ELi256ELi128ELb0ELb1ELb1ELb0ELb1ELb1EEEEEEEEEvNT_6ParamsE --------------------------
	.section	.text._ZN7cutlass13device_kernelIN5flash11enable_sm90INS1_16FlashAttnFwdSm90INS1_25CollectiveMainloopFwdSm90ILi2EN4cute5tupleIJNS5_1CILi1EEES8_S8_EEENS6_IJNS7_ILi64EEESA_SA_EEELi512ENS_6half_tEfNS_4arch4Sm90ELb0ELb0ELb1ELb1ELb0ELb1ELb1ELb0ELb0ELb1ELb0ELb0EEENS1_21CollectiveEpilogueFwdINS6_IJSA_NS7_ILi512EEESA_EEES9_SC_SE_Li256ELb1ELb1ELb0ELb0EEENS1_36VarlenDynamicPersistentTileSchedulerILi64ELi64ELi256ELi128ELb0ELb1ELb1ELb0ELb1ELb1EEEEEEEEEvNT_6ParamsE,"ax",@progbits
	.align	128
.text._ZN7cutlass13device_kernelIN5flash11enable_sm90INS1_16FlashAttnFwdSm90INS1_25CollectiveMainloopFwdSm90ILi2EN4cute5tupleIJNS5_1CILi1EEES8_S8_EEENS6_IJNS7_ILi64EEESA_SA_EEELi512ENS_6half_tEfNS_4arch4Sm90ELb0ELb0ELb1ELb1ELb0ELb1ELb1ELb0ELb0ELb1ELb0ELb0EEENS1_21CollectiveEpilogueFwdINS6_IJSA_NS7_ILi512EEESA_EEES9_SC_SE_Li256ELb1ELb1ELb0ELb0EEENS1_36VarlenDynamicPersistentTileSchedulerILi64ELi64ELi256ELi128ELb0ELb1ELb1ELb0ELb1ELb1EEEEEEEEEvNT_6ParamsE:
        .type           _ZN7cutlass13device_kernelIN5flash11enable_sm90INS1_16FlashAttnFwdSm90INS1_25CollectiveMainloopFwdSm90ILi2EN4cute5tupleIJNS5_1CILi1EEES8_S8_EEENS6_IJNS7_ILi64EEESA_SA_EEELi512ENS_6half_tEfNS_4arch4Sm90ELb0ELb0ELb1ELb1ELb0ELb1ELb1ELb0ELb0ELb1ELb0ELb0EEENS1_21CollectiveEpilogueFwdINS6_IJSA_NS7_ILi512EEESA_EEES9_SC_SE_Li256ELb1ELb1ELb0ELb0EEENS1_36VarlenDynamicPersistentTileSchedulerILi64ELi64ELi256ELi128ELb0ELb1ELb1ELb0ELb1ELb1EEEEEEEEEvNT_6ParamsE,@function
        .size           _ZN7cutlass13device_kernelIN5flash11enable_sm90INS1_16FlashAttnFwdSm90INS1_25CollectiveMainloopFwdSm90ILi2EN4cute5tupleIJNS5_1CILi1EEES8_S8_EEENS6_IJNS7_ILi64EEESA_SA_EEELi512ENS_6half_tEfNS_4arch4Sm90ELb0ELb0ELb1ELb1ELb0ELb1ELb1ELb0ELb0ELb1ELb0ELb0EEENS1_21CollectiveEpilogueFwdINS6_IJSA_NS7_ILi512EEESA_EEES9_SC_SE_Li256ELb1ELb1ELb0ELb0EEENS1_36VarlenDynamicPersistentTileSchedulerILi64ELi64ELi256ELi128ELb0ELb1ELb1ELb0ELb1ELb1EEEEEEEEEvNT_6ParamsE,(.L_x_23 - _ZN7cutlass13device_kernelIN5flash11enable_sm90INS1_16FlashAttnFwdSm90INS1_25CollectiveMainloopFwdSm90ILi2EN4cute5tupleIJNS5_1CILi1EEES8_S8_EEENS6_IJNS7_ILi64EEESA_SA_EEELi512ENS_6half_tEfNS_4arch4Sm90ELb0ELb0ELb1ELb1ELb0ELb1ELb1ELb0ELb0ELb1ELb0ELb0EEENS1_21CollectiveEpilogueFwdINS6_IJSA_NS7_ILi512EEESA_EEES9_SC_SE_Li256ELb1ELb1ELb0ELb0EEENS1_36VarlenDynamicPersistentTileSchedulerILi64ELi64ELi256ELi128ELb0ELb1ELb1ELb0ELb1ELb1EEEEEEEEEvNT_6ParamsE)
        .other          _ZN7cutlass13device_kernelIN5flash11enable_sm90INS1_16FlashAttnFwdSm90INS1_25CollectiveMainloopFwdSm90ILi2EN4cute5tupleIJNS5_1CILi1EEES8_S8_EEENS6_IJNS7_ILi64EEESA_SA_EEELi512ENS_6half_tEfNS_4arch4Sm90ELb0ELb0ELb1ELb1ELb0ELb1ELb1ELb0ELb0ELb1ELb0ELb0EEENS1_21CollectiveEpilogueFwdINS6_IJSA_NS7_ILi512EEESA_EEES9_SC_SE_Li256ELb1ELb1ELb0ELb0EEENS1_36VarlenDynamicPersistentTileSchedulerILi64ELi64ELi256ELi128ELb0ELb1ELb1ELb0ELb1ELb1EEEEEEEEEvNT_6ParamsE,@"STO_CUDA_ENTRY STV_DEFAULT"
_ZN7cutlass13device_kernelIN5flash11enable_sm90INS1_16FlashAttnFwdSm90INS1_25CollectiveMainloopFwdSm90ILi2EN4cute5tupleIJNS5_1CILi1EEES8_S8_EEENS6_IJNS7_ILi64EEESA_SA_EEELi512ENS_6half_tEfNS_4arch4Sm90ELb0ELb0ELb1ELb1ELb0ELb1ELb1ELb0ELb0ELb1ELb0ELb0EEENS1_21CollectiveEpilogueFwdINS6_IJSA_NS7_ILi512EEESA_EEES9_SC_SE_Li256ELb1ELb1ELb0ELb0EEENS1_36VarlenDynamicPersistentTileSchedulerILi64ELi64ELi256ELi128ELb0ELb1ELb1ELb0ELb1ELb1EEEEEEEEEvNT_6ParamsE:
[----:B------:R-:W-:Y:S01]  /*0000*/  LDC R1, c[0x0][0x37c] ;  /* 0x0000df00ff017b82 */ /* 0x000fe20000000800 */
[----:B------:R-:W-:Y:S05]  /*0010*/  EXIT ;  /* 0x000000000000794d */ /* 0x000fea0003800000 */
.L_x_5:
        /* <DEDUP_REMOVED lines=14> */
.L_x_23:


//--------------------- .text._ZN7cutlass13device_kernelIN5flash11enable_sm90INS1_16FlashAttnFwdSm90INS1_25CollectiveMainloopFwdSm90ILi2EN4cute5tupleIJNS5_1CILi1EEES8_S8_EEENS6_IJNS7_ILi64EEESA_SA_EEELi512ENS_6half_tEfNS_4arch4Sm90ELb0ELb1ELb1ELb0ELb0ELb0ELb0ELb0ELb0ELb1ELb0ELb0EEENS1_21CollectiveEpilogueFwdINS6_IJSA_NS7_ILi512EEESA_EEES9_SC_SE_Li256ELb0ELb1ELb0ELb0EEENS1_30DynamicPersistentTileSchedulerILi256ELi128ELb0ELb1ELb1EEEEEEEEEvNT_6ParamsE --------------------------
	.section	.text._ZN7cutlass13device_kernelIN5flash11enable_sm90INS1_16FlashAttnFwdSm90INS1_25CollectiveMainloopFwdSm90ILi2EN4cute5tupleIJNS5_1CILi1EEES8_S8_EEENS6_IJNS7_ILi64EEESA_SA_EEELi512ENS_6half_tEfNS_4arch4Sm90ELb0ELb1ELb1ELb0ELb0ELb0ELb0ELb0ELb0ELb1ELb0ELb0EEENS1_21CollectiveEpilogueFwdINS6_IJSA_NS7_ILi512EEESA_EEES9_SC_SE_Li256ELb0ELb1ELb0ELb0EEENS1_30DynamicPersistentTileSchedulerILi256ELi128ELb0ELb1ELb1EEEEEEEEEvNT_6ParamsE,"ax",@progbits
	.align	128
.text._ZN7cutlass13device_kernelIN5flash11enable_sm90INS1_16FlashAttnFwdSm90INS1_25CollectiveMainloopFwdSm90ILi2EN4cute5tupleIJNS5_1CILi1EEES8_S8_EEENS6_IJNS7_ILi64EEESA_SA_EEELi512ENS_6half_tEfNS_4arch4Sm90ELb0ELb1ELb1ELb0ELb0ELb0ELb0ELb0ELb0ELb1ELb0ELb0EEENS1_21CollectiveEpilogueFwdINS6_IJSA_NS7_ILi512EEESA_EEES9_SC_SE_Li256ELb0ELb1ELb0ELb0EEENS1_30DynamicPersistentTileSchedulerILi256ELi128ELb0ELb1ELb1EEEEEEEEEvNT_6ParamsE:
        .type           _ZN7cutlass13device_kernelIN5flash11enable_sm90INS1_16FlashAttnFwdSm90INS1_25CollectiveMainloopFwdSm90ILi2EN4cute5tupleIJNS5_1CILi1EEES8_S8_EEENS6_IJNS7_ILi64EEESA_SA_EEELi512ENS_6half_tEfNS_4arch4Sm90ELb0ELb1ELb1ELb0ELb0ELb0ELb0ELb0ELb0ELb1ELb0ELb0EEENS1_21CollectiveEpilogueFwdINS6_IJSA_NS7_ILi512EEESA_EEES9_SC_SE_Li256ELb0ELb1ELb0ELb0EEENS1_30DynamicPersistentTileSchedulerILi256ELi128ELb0ELb1ELb1EEEEEEEEEvNT_6ParamsE,@function
        .size           _ZN7cutlass13device_kernelIN5flash11enable_sm90INS1_16FlashAttnFwdSm90INS1_25CollectiveMainloopFwdSm90ILi2EN4cute5tupleIJNS5_1CILi1EEES8_S8_EEENS6_IJNS7_ILi64EEESA_SA_EEELi512ENS_6half_tEfNS_4arch4Sm90ELb0ELb1ELb1ELb0ELb0ELb0ELb0ELb0ELb0ELb1ELb0ELb0EEENS1_21CollectiveEpilogueFwdINS6_IJSA_NS7_ILi512EEESA_EEES9_SC_SE_Li256ELb0ELb1ELb0ELb0EEENS1_30DynamicPersistentTileSchedulerILi256ELi128ELb0ELb1ELb1EEEEEEEEEvNT_6ParamsE,(.L_x_24 - _ZN7cutlass13device_kernelIN5flash11enable_sm90INS1_16FlashAttnFwdSm90INS1_25CollectiveMainloopFwdSm90ILi2EN4cute5tupleIJNS5_1CILi1EEES8_S8_EEENS6_IJNS7_ILi64EEESA_SA_EEELi512ENS_6half_tEfNS_4arch4Sm90ELb0ELb1ELb1ELb0ELb0ELb0ELb0ELb0ELb0ELb1ELb0ELb0EEENS1_21CollectiveEpilogueFwdINS6_IJSA_NS7_ILi512EEESA_EEES9_SC_SE_Li256ELb0ELb1ELb0ELb0EEENS1_30DynamicPersistentTileSchedulerILi256ELi128ELb0ELb1ELb1EEEEEEEEEvNT_6ParamsE)
        .other          _ZN7cutlass13device_kernelIN5flash11enable_sm90INS1_16FlashAttnFwdSm90INS1_25CollectiveMainloopFwdSm90ILi2EN4cute5tupleIJNS5_1CILi1EEES8_S8_EEENS6_IJNS7_ILi64EEESA_SA_EEELi512ENS_6half_tEfNS_4arch4Sm90ELb0ELb1ELb1ELb0ELb0ELb0ELb0ELb0ELb0ELb1ELb0ELb0EEENS1_21CollectiveEpilogueFwdINS6_IJSA_NS7_ILi512EEESA_EEES9_SC_SE_Li256ELb0ELb1ELb0ELb0EEENS1_30DynamicPersistentTileSchedulerILi256ELi128ELb0ELb1ELb1EEEEEEEEEvNT_6ParamsE,@"STO_CUDA_ENTRY STV_DEFAULT"
_ZN7cutlass13device_kernelIN5flash11enable_sm90INS1_16FlashAttnFwdSm90INS1_25CollectiveMainloopFwdSm90ILi2EN4cute5tupleIJNS5_1CILi1EEES8_S8_EEENS6_IJNS7_ILi64EEESA_SA_EEELi512ENS_6half_tEfNS_4arch4Sm90ELb0ELb1ELb1ELb0ELb0ELb0ELb0ELb0ELb0ELb1ELb0ELb0EEENS1_21CollectiveEpilogueFwdINS6_IJSA_NS7_ILi512EEESA_EEES9_SC_SE_Li256ELb0ELb1ELb0ELb0EEENS1_30DynamicPersistentTileSchedulerILi256ELi128ELb0ELb1ELb1EEEEEEEEEvNT_6ParamsE:
[----:B------:R-:W-:Y:S01]  /*0000*/  LDC R1, c[0x0][0x37c] ;  /* 0x0000df00ff017b82 */ /* 0x000fe20000000800 */
[----:B------:R-:W-:Y:S05]  /*0010*/  EXIT ;  /* 0x000000000000794d */ /* 0x000fea0003800000 */
.L_x_6:
        /* <DEDUP_REMOVED lines=14> */
.L_x_24:


//--------------------- .text._ZN7cutlass13device_kernelIN5flash11enable_sm90INS1_16FlashAttnFwdSm90INS1_25CollectiveMainloopFwdSm90ILi2EN4cute5tupleIJNS5_1CILi1EEES8_S8_EEENS6_IJNS7_ILi64EEESA_SA_EEELi512ENS_6half_tEfNS_4arch4Sm90ELb0ELb1ELb1ELb0ELb0ELb0ELb1ELb0ELb0ELb1ELb0ELb0EEENS1_21CollectiveEpilogueFwdINS6_IJSA_NS7_ILi512EEESA_EEES9_SC_SE_Li256ELb0ELb1ELb0ELb0EEENS1_30DynamicPersistentTileSchedulerILi256ELi128ELb0ELb1ELb1EEEEEEEEEvNT_6ParamsE --------------------------
	.section	.text._ZN7cutlass13device_kernelIN5flash11enable_sm90INS1_16FlashAttnFwdSm90INS1_25CollectiveMainloopFwdSm90ILi2EN4cute5tupleIJNS5_1CILi1EEES8_S8_EEENS6_IJNS7_ILi64EEESA_SA_EEELi512ENS_6half_tEfNS_4arch4Sm90ELb0ELb1ELb1ELb0ELb0ELb0ELb1ELb0ELb0ELb1ELb0ELb0EEENS1_21CollectiveEpilogueFwdINS6_IJSA_NS7_ILi512EEESA_EEES9_SC_SE_Li256ELb0ELb1ELb0ELb0EEENS1_30DynamicPersistentTileSchedulerILi256ELi128ELb0ELb1ELb1EEEEEEEEEvNT_6ParamsE,"ax",@progbits
	.align	128
.text._ZN7cutlass13device_kernelIN5flash11enable_sm90INS1_16FlashAttnFwdSm90INS1_25CollectiveMainloopFwdSm90ILi2EN4cute5tupleIJNS5_1CILi1EEES8_S8_EEENS6_IJNS7_ILi64EEESA_SA_EEELi512ENS_6half_tEfNS_4arch4Sm90ELb0ELb1ELb1ELb0ELb0ELb0ELb1ELb0ELb0ELb1ELb0ELb0EEENS1_21CollectiveEpilogueFwdINS6_IJSA_NS7_ILi512EEESA_EEES9_SC_SE_Li256ELb0ELb1ELb0ELb0EEENS1_30DynamicPersistentTileSchedulerILi256ELi128ELb0ELb1ELb1EEEEEEEEEvNT_6ParamsE:
        .type           _ZN7cutlass13device_kernelIN5flash11enable_sm90INS1_16FlashAttnFwdSm90INS1_25CollectiveMainloopFwdSm90ILi2EN4cute5tupleIJNS5_1CILi1EEES8_S8_EEENS6_IJNS7_ILi64EEESA_SA_EEELi512ENS_6half_tEfNS_4arch4Sm90ELb0ELb1ELb1ELb0ELb0ELb0ELb1ELb0ELb0ELb1ELb0ELb0EEENS1_21CollectiveEpilogueFwdINS6_IJSA_NS7_ILi512EEESA_EEES9_SC_SE_Li256ELb0ELb1ELb0ELb0EEENS1_30DynamicPersistentTileSchedulerILi256ELi128ELb0ELb1ELb1EEEEEEEEEvNT_6ParamsE,@function
        .size           _ZN7cutlass13device_kernelIN5flash11enable_sm90INS1_16FlashAttnFwdSm90INS1_25CollectiveMainloopFwdSm90ILi2EN4cute5tupleIJNS5_1CILi1EEES8_S8_EEENS6_IJNS7_ILi64EEESA_SA_EEELi512ENS_6half_tEfNS_4arch4Sm90ELb0ELb1ELb1ELb0ELb0ELb0ELb1ELb0ELb0ELb1ELb0ELb0EEENS1_21CollectiveEpilogueFwdINS6_IJSA_NS7_ILi512EEESA_EEES9_SC_SE_Li256ELb0ELb1ELb0ELb0EEENS1_30DynamicPersistentTileSchedulerILi256ELi128ELb0ELb1ELb1EEEEEEEEEvNT_6ParamsE,(.L_x_25 - _ZN7cutlass13device_kernelIN5flash11enable_sm90INS1_16FlashAttnFwdSm90INS1_25CollectiveMainloopFwdSm90ILi2EN4cute5tupleIJNS5_1CILi1EEES8_S8_EEENS6_IJNS7_ILi64EEESA_SA_EEELi512ENS_6half_tEfNS_4arch4Sm90ELb0ELb1ELb1ELb0ELb0ELb0ELb1ELb0ELb0ELb1ELb0ELb0EEENS1_21CollectiveEpilogueFwdINS6_IJSA_NS7_ILi512EEESA_EEES9_SC_SE_Li256ELb0ELb1ELb0ELb0EEENS1_30DynamicPersistentTileSchedulerILi256ELi128ELb0ELb1ELb1EEEEEEEEEvNT_6ParamsE)
        .other          _ZN7cutlass13device_kernelIN5flash11enable_sm90INS1_16FlashAttnFwdSm90INS1_25CollectiveMainloopFwdSm90ILi2EN4cute5tupleIJNS5_1CILi1EEES8_S8_EEENS6_IJNS7_ILi64EEESA_SA_EEELi512ENS_6half_tEfNS_4arch4Sm90ELb0ELb1ELb1ELb0ELb0ELb0ELb1ELb0ELb0ELb1ELb0ELb0EEENS1_21CollectiveEpilogueFwdINS6_IJSA_NS7_ILi512EEESA_EEES9_SC_SE_Li256ELb0ELb1ELb0ELb0EEENS1_30DynamicPersistentTileSchedulerILi256ELi128ELb0ELb1ELb1EEEEEEEEEvNT_6ParamsE,@"STO_CUDA_ENTRY STV_DEFAULT"
_ZN7cutlass13device_kernelIN5flash11enable_sm90INS1_16FlashAttnFwdSm90INS1_25CollectiveMainloopFwdSm90ILi2EN4cute5tupleIJNS5_1CILi1EEES8_S8_EEENS6_IJNS7_ILi64EEESA_SA_EEELi512ENS_6half_tEfNS_4arch4Sm90ELb0ELb1ELb1ELb0ELb0ELb0ELb1ELb0ELb0ELb1ELb0ELb0EEENS1_21CollectiveEpilogueFwdINS6_IJSA_NS7_ILi512EEESA_EEES9_SC_SE_Li256ELb0ELb1ELb0ELb0EEENS1_30DynamicPersistentTileSchedulerILi256ELi128ELb0ELb1ELb1EEEEEEEEEvNT_6ParamsE:
[----:B------:R-:W-:Y:S01]  /*0000*/  LDC R1, c[0x0][0x37c] ;  /* 0x0000df00ff017b82 */ /* 0x000fe20000000800 */
[----:B------:R-:W-:Y:S05]  /*0010*/  EXIT ;  /* 0x000000000000794d */ /* 0x000fea0003800000 */
.L_x_7:
        /* <DEDUP_REMOVED lines=14> */
.L_x_25:


//--------------------- .text._ZN7cutlass13device_kernelIN5flash11enable_sm90INS1_16FlashAttnFwdSm90INS1_25CollectiveMainloopFwdSm90ILi2EN4cute5tupleIJNS5_1CILi1EEES8_S8_EEENS6_IJNS7_ILi64EEESA_SA_EEELi512ENS_6half_tEfNS_4arch4Sm90ELb0ELb1ELb1ELb1ELb0ELb0ELb0ELb0ELb0ELb1ELb0ELb0EEENS1_21CollectiveEpilogueFwdINS6_IJSA_NS7_ILi512EEESA_EEES9_SC_SE_Li256ELb1ELb1ELb0ELb0EEENS1_36VarlenDynamicPersistentTileSchedulerILi64ELi64ELi256ELi128ELb0ELb1ELb1ELb1ELb0ELb1EEEEEEEEEvNT_6ParamsE --------------------------
	.section	.text._ZN7cutlass13device_kernelIN5flash11enable_sm90INS1_16FlashAttnFwdSm90INS1_25CollectiveMainloopFwdSm90ILi2EN4cute5tupleIJNS5_1CILi1EEES8_S8_EEENS6_IJNS7_ILi64EEESA_SA_EEELi512ENS_6half_tEfNS_4arch4Sm90ELb0ELb1ELb1ELb1ELb0ELb0ELb0ELb0ELb0ELb1ELb0ELb0EEENS1_21CollectiveEpilogueFwdINS6_IJSA_NS7_ILi512EEESA_EEES9_SC_SE_Li256ELb1ELb1ELb0ELb0EEENS1_36VarlenDynamicPersistentTileSchedulerILi64ELi64ELi256ELi128ELb0ELb1ELb1ELb1ELb0ELb1EEEEEEEEEvNT_6ParamsE,"ax",@progbits
	.align	128
.text._ZN7cutlass13device_kernelIN5flash11enable_sm90INS1_16FlashAttnFwdSm90INS1_25CollectiveMainloopFwdSm90ILi2EN4cute5tupleIJNS5_1CILi1EEES8_S8_EEENS6_IJNS7_ILi64EEESA_SA_EEELi512ENS_6half_tEfNS_4arch4Sm90ELb0ELb1ELb1ELb1ELb0ELb0ELb0ELb0ELb0ELb1ELb0ELb0EEENS1_21CollectiveEpilogueFwdINS6_IJSA_NS7_ILi512EEESA_EEES9_SC_SE_Li256ELb1ELb1ELb0ELb0EEENS1_36VarlenDynamicPersistentTileSchedulerILi64ELi64ELi256ELi128ELb0ELb1ELb1ELb1ELb0ELb1EEEEEEEEEvNT_6ParamsE:
        .type           _ZN7cutlass13device_kernelIN5flash11enable_sm90INS1_16FlashAttnFwdSm90INS1_25CollectiveMainloopFwdSm90ILi2EN4cute5tupleIJNS5_1CILi1EEES8_S8_EEENS6_IJNS7_ILi64EEESA_SA_EEELi512ENS_6half_tEfNS_4arch4Sm90ELb0ELb1ELb1ELb1ELb0ELb0ELb0ELb0ELb0ELb1ELb0ELb0EEENS1_21CollectiveEpilogueFwdINS6_IJSA_NS7_ILi512EEESA_EEES9_SC_SE_Li256ELb1ELb1ELb0ELb0EEENS1_36VarlenDynamicPersistentTileSchedulerILi64ELi64ELi256ELi128ELb0ELb1ELb1ELb1ELb0ELb1EEEEEEEEEvNT_6ParamsE,@function
        .size           _ZN7cutlass13device_kernelIN5flash11enable_sm90INS1_16FlashAttnFwdSm90INS1_25CollectiveMainloopFwdSm90ILi2EN4cute5tupleIJNS5_1CILi1EEES8_S8_EEENS6_IJNS7_ILi64EEESA_SA_EEELi512ENS_6half_tEfNS_4arch4Sm90ELb0ELb1ELb1ELb1ELb0ELb0ELb0ELb0ELb0ELb1ELb0ELb0EEENS1_21CollectiveEpilogueFwdINS6_IJSA_NS7_ILi512EEESA_EEES9_SC_SE_Li256ELb1ELb1ELb0ELb0EEENS1_36VarlenDynamicPersistentTileSchedulerILi64ELi64ELi256ELi128ELb0ELb1ELb1ELb1ELb0ELb1EEEEEEEEEvNT_6ParamsE,(.L_x_26 - _ZN7cutlass13device_kernelIN5flash11enable_sm90INS1_16FlashAttnFwdSm90INS1_25CollectiveMainloopFwdSm90ILi2EN4cute5tupleIJNS5_1CILi1EEES8_S8_EEENS6_IJNS7_ILi64EEESA_SA_EEELi512ENS_6half_tEfNS_4arch4Sm90ELb0ELb1ELb1ELb1ELb0ELb0ELb0ELb0ELb0ELb1ELb0ELb0EEENS1_21CollectiveEpilogueFwdINS6_IJSA_NS7_ILi512EEESA_EEES9_SC_SE_Li256ELb1ELb1ELb0ELb0EEENS1_36VarlenDynamicPersistentTileSchedulerILi64ELi64ELi256ELi128ELb0ELb1ELb1ELb1ELb0ELb1EEEEEEEEEvNT_6ParamsE)
        .other          _ZN7cutlass13device_kernelIN5flash11enable_sm90INS1_16FlashAttnFwdSm90INS1_25CollectiveMainloopFwdSm90ILi2EN4cute5tupleIJNS5_1CILi1EEES8_S8_EEENS6_IJNS7_ILi64EEESA_SA_EEELi512ENS_6half_tEfNS_4arch4Sm90ELb0ELb1ELb1ELb1ELb0ELb0ELb0ELb0ELb0ELb1ELb0ELb0EEENS1_21CollectiveEpilogueFwdINS6_IJSA_NS7_ILi512EEESA_EEES9_SC_SE_Li256ELb1ELb1ELb0ELb0EEENS1_36VarlenDynamicPersistentTileSchedulerILi64ELi64ELi256ELi128ELb0ELb1ELb1ELb1ELb0ELb1EEEEEEEEEvNT_6ParamsE,@"STO_CUDA_ENTRY STV_DEFAULT"
_ZN7cutlass13device_kernelIN5flash11enable_sm90INS1_16FlashAttnFwdSm90INS1_25CollectiveMainloopFwdSm90ILi2EN4cute5tupleIJNS5_1CILi1EEES8_S8_EEENS6_IJNS7_ILi64EEESA_SA_EEELi512ENS_6half_tEfNS_4arch4Sm90ELb0ELb1ELb1ELb1ELb0ELb0ELb0ELb0ELb0ELb1ELb0ELb0EEENS1_21CollectiveEpilogueFwdINS6_IJSA_NS7_ILi512EEESA_EEES9_SC_SE_Li256ELb1ELb1ELb0ELb0EEENS1_36VarlenDynamicPersistentTileSchedulerILi64ELi64ELi256ELi128ELb0ELb1ELb1ELb1ELb0ELb1EEEEEEEEEvNT_6ParamsE:
[----:B------:R-:W-:Y:S01]  /*0000*/  LDC R1, c[0x0][0x37c] ;  /* 0x0000df00ff017b82 */ /* 0x000fe20000000800 */
[----:B------:R-:W-:Y:S05]  /*0010*/  EXIT ;  /* 0x000000000000794d */ /* 0x000fea0003800000 */
.L_x_8:
        /* <DEDUP_REMOVED lines=14> */
.L_x_26:


//--------------------- .text._ZN7cutlass13device_kernelIN5flash11enable_sm90INS1_16FlashAttnFwdSm90INS1_25CollectiveMainloopFwdSm90ILi2EN4cute5tupleIJNS5_1CILi1EEES8_S8_EEENS6_IJNS7_ILi64EEESA_SA_EEELi512ENS_6half_tEfNS_4arch4Sm90ELb0ELb1ELb1ELb1ELb0ELb1ELb0ELb0ELb0ELb1ELb0ELb0EEENS1_21CollectiveEpilogueFwdINS6_IJSA_NS7_ILi512EEESA_EEES9_SC_SE_Li256ELb1ELb1ELb0ELb0EEENS1_36VarlenDynamicPersistentTileSchedulerILi64ELi64ELi256ELi128ELb0ELb1ELb1ELb1ELb0ELb1EEEEEEEEEvNT_6ParamsE --------------------------
	.section	.text._ZN7cutlass13device_kernelIN5flash11enable_sm90INS1_16FlashAttnFwdSm90INS1_25CollectiveMainloopFwdSm90ILi2EN4cute5tupleIJNS5_1CILi1EEES8_S8_EEENS6_IJNS7_ILi64EEESA_SA_EEELi512ENS_6half_tEfNS_4arch4Sm90ELb0ELb1ELb1ELb1ELb0ELb1ELb0ELb0ELb0ELb1ELb0ELb0EEENS1_21CollectiveEpilogueFwdINS6_IJSA_NS7_ILi512EEESA_EEES9_SC_SE_Li256ELb1ELb1ELb0ELb0EEENS1_36VarlenDynamicPersistentTileSchedulerILi64ELi64ELi256ELi128ELb0ELb1ELb1ELb1ELb0ELb1EEEEEEEEEvNT_6ParamsE,"ax",@progbits
	.align	128
.text._ZN7cutlass13device_kernelIN5flash11enable_sm90INS1_16FlashAttnFwdSm90INS1_25CollectiveMainloopFwdSm90ILi2EN4cute5tupleIJNS5_1CILi1EEES8_S8_EEENS6_IJNS7_ILi64EEESA_SA_EEELi512ENS_6half_tEfNS_4arch4Sm90ELb0ELb1ELb1ELb1ELb0ELb1ELb0ELb0ELb0ELb1ELb0ELb0EEENS1_21CollectiveEpilogueFwdINS6_IJSA_NS7_ILi512EEESA_EEES9_SC_SE_Li256ELb1ELb1ELb0ELb0EEENS1_36VarlenDynamicPersistentTileSchedulerILi64ELi64ELi256ELi128ELb0ELb1ELb1ELb1ELb0ELb1EEEEEEEEEvNT_6ParamsE:
        .type           _ZN7cutlass13device_kernelIN5flash11enable_sm90INS1_16FlashAttnFwdSm90INS1_25CollectiveMainloopFwdSm90ILi2EN4cute5tupleIJNS5_1CILi1EEES8_S8_EEENS6_IJNS7_ILi64EEESA_SA_EEELi512ENS_6half_tEfNS_4arch4Sm90ELb0ELb1ELb1ELb1ELb0ELb1ELb0ELb0ELb0ELb1ELb0ELb0EEENS1_21CollectiveEpilogueFwdINS6_IJSA_NS7_ILi512EEESA_EEES9_SC_SE_Li256ELb1ELb1ELb0ELb0EEENS1_36VarlenDynamicPersistentTileSchedulerILi64ELi64ELi256ELi128ELb0ELb1ELb1ELb1ELb0ELb1EEEEEEEEEvNT_6ParamsE,@function
        .size           _ZN7cutlass13device_kernelIN5flash11enable_sm90INS1_16FlashAttnFwdSm90INS1_25CollectiveMainloopFwdSm90ILi2EN4cute5tupleIJNS5_1CILi1EEES8_S8_EEENS6_IJNS7_ILi64EEESA_SA_EEELi512ENS_6half_tEfNS_4arch4Sm90ELb0ELb1ELb1ELb1ELb0ELb1ELb0ELb0ELb0ELb1ELb0ELb0EEENS1_21CollectiveEpilogueFwdINS6_IJSA_NS7_ILi512EEESA_EEES9_SC_SE_Li256ELb1ELb1ELb0ELb0EEENS1_36VarlenDynamicPersistentTileSchedulerILi64ELi64ELi256ELi128ELb0ELb1ELb1ELb1ELb0ELb1EEEEEEEEEvNT_6ParamsE,(.L_x_27 - _ZN7cutlass13device_kernelIN5flash11enable_sm90INS1_16FlashAttnFwdSm90INS1_25CollectiveMainloopFwdSm90ILi2EN4cute5tupleIJNS5_1CILi1EEES8_S8_EEENS6_IJNS7_ILi64EEESA_SA_EEELi512ENS_6half_tEfNS_4arch4Sm90ELb0ELb1ELb1ELb1ELb0ELb1ELb0ELb0ELb0ELb1ELb0ELb0EEENS1_21CollectiveEpilogueFwdINS6_IJSA_NS7_ILi512EEESA_EEES9_SC_SE_Li256ELb1ELb1ELb0ELb0EEENS1_36VarlenDynamicPersistentTileSchedulerILi64ELi64ELi256ELi128ELb0ELb1ELb1ELb1ELb0ELb1EEEEEEEEEvNT_6ParamsE)
        .other          _ZN7cutlass13device_kernelIN5flash11enable_sm90INS1_16FlashAttnFwdSm90INS1_25CollectiveMainloopFwdSm90ILi2EN4cute5tupleIJNS5_1CILi1EEES8_S8_EEENS6_IJNS7_ILi64EEESA_SA_EEELi512ENS_6half_tEfNS_4arch4Sm90ELb0ELb1ELb1ELb1ELb0ELb1ELb0ELb0ELb0ELb1ELb0ELb0EEENS1_21CollectiveEpilogueFwdINS6_IJSA_NS7_ILi512EEESA_EEES9_SC_SE_Li256ELb1ELb1ELb0ELb0EEENS1_36VarlenDynamicPersistentTileSchedulerILi64ELi64ELi256ELi128ELb0ELb1ELb1ELb1ELb0ELb1EEEEEEEEEvNT_6ParamsE,@"STO_CUDA_ENTRY STV_DEFAULT"
_ZN7cutlass13device_kernelIN5flash11enable_sm90INS1_16FlashAttnFwdSm90INS1_25CollectiveMainloopFwdSm90ILi2EN4cute5tupleIJNS5_1CILi1EEES8_S8_EEENS6_IJNS7_ILi64EEESA_SA_EEELi512ENS_6half_tEfNS_4arch4Sm90ELb0ELb1ELb1ELb1ELb0ELb1ELb0ELb0ELb0ELb1ELb0ELb0EEENS1_21CollectiveEpilogueFwdINS6_IJSA_NS7_ILi512EEESA_EEES9_SC_SE_Li256ELb1ELb1ELb0ELb0EEENS1_36VarlenDynamicPersistentTileSchedulerILi64ELi64ELi256ELi128ELb0ELb1ELb1ELb1ELb0ELb1EEEEEEEEEvNT_6ParamsE:
[----:B------:R-:W-:Y:S01]  /*0000*/  LDC R1, c[0x0][0x37c] ;  /* 0x0000df00ff017b82 */ /* 0x000fe20000000800 */
[----:B------:R-:W-:Y:S05]  /*0010*/  EXIT ;  /* 0x000000000000794d */ /* 0x000fea0003800000 */
.L_x_9:
        /* <DEDUP_REMOVED lines=14> */
.L_x_27:


//--------------------- .text._ZN7cutlass13device_kernelIN5flash11enable_sm90INS1_16FlashAttnFwdSm90INS1_25CollectiveMainloopFwdSm90ILi2EN4cute5tupleIJNS5_1CILi1EEES8_S8_EEENS6_IJNS7_ILi64EEESA_SA_EEELi512ENS_6half_tEfNS_4arch4Sm90ELb0ELb1ELb1ELb1ELb0ELb0ELb1ELb0ELb0ELb1ELb0ELb0EEENS1_21CollectiveEpilogueFwdINS6_IJSA_NS7_ILi512EEESA_EEES9_SC_SE_Li256ELb1ELb1ELb0ELb0EEENS1_36VarlenDynamicPersistentTileSchedulerILi64ELi64ELi256ELi128ELb0ELb1ELb1ELb1ELb0ELb1EEEEEEEEEvNT_6ParamsE --------------------------
	.section	.text._ZN7cutlass13device_kernelIN5flash11enable_sm90INS1_16FlashAttnFwdSm90INS1_25CollectiveMainloopFwdSm90ILi2EN4cute5tupleIJNS5_1CILi1EEES8_S8_EEENS6_IJNS7_ILi64EEESA_SA_EEELi512ENS_6half_tEfNS_4arch4Sm90ELb0ELb1ELb1ELb1ELb0ELb0ELb1ELb0ELb0ELb1ELb0ELb0EEENS1_21CollectiveEpilogueFwdINS6_IJSA_NS7_ILi512EEESA_EEES9_SC_SE_Li256ELb1ELb1ELb0ELb0EEENS1_36VarlenDynamicPersistentTileSchedulerILi64ELi64ELi256ELi128ELb0ELb1ELb1ELb1ELb0ELb1EEEEEEEEEvNT_6ParamsE,"ax",@progbits
	.align	128
.text._ZN7cutlass13device_kernelIN5flash11enable_sm90INS1_16FlashAttnFwdSm90INS1_25CollectiveMainloopFwdSm90ILi2EN4cute5tupleIJNS5_1CILi1EEES8_S8_EEENS6_IJNS7_ILi64EEESA_SA_EEELi512ENS_6half_tEfNS_4arch4Sm90ELb0ELb1ELb1ELb1ELb0ELb0ELb1ELb0ELb0ELb1ELb0ELb0EEENS1_21CollectiveEpilogueFwdINS6_IJSA_NS7_ILi512EEESA_EEES9_SC_SE_Li256ELb1ELb1ELb0ELb0EEENS1_36VarlenDynamicPersistentTileSchedulerILi64ELi64ELi256ELi128ELb0ELb1ELb1ELb1ELb0ELb1EEEEEEEEEvNT_6ParamsE:
        .type           _ZN7cutlass13device_kernelIN5flash11enable_sm90INS1_16FlashAttnFwdSm90INS1_25CollectiveMainloopFwdSm90ILi2EN4cute5tupleIJNS5_1CILi1EEES8_S8_EEENS6_IJNS7_ILi64EEESA_SA_EEELi512ENS_6half_tEfNS_4arch4Sm90ELb0ELb1ELb1ELb1ELb0ELb0ELb1ELb0ELb0ELb1ELb0ELb0EEENS1_21CollectiveEpilogueFwdINS6_IJSA_NS7_ILi512EEESA_EEES9_SC_SE_Li256ELb1ELb1ELb0ELb0EEENS1_36VarlenDynamicPersistentTileSchedulerILi64ELi64ELi256ELi128ELb0ELb1ELb1ELb1ELb0ELb1EEEEEEEEEvNT_6ParamsE,@function
        .size           _ZN7cutlass13device_kernelIN5flash11enable_sm90INS1_16FlashAttnFwdSm90INS1_25CollectiveMainloopFwdSm90ILi2EN4cute5tupleIJNS5_1CILi1EEES8_S8_EEENS6_IJNS7_ILi64EEESA_SA_EEELi512ENS_6half_tEfNS_4arch4Sm90ELb0ELb1ELb1ELb1ELb0ELb0ELb1ELb0ELb0ELb1ELb0ELb0EEENS1_21CollectiveEpilogueFwdINS6_IJSA_NS7_ILi512EEESA_EEES9_SC_SE_Li256ELb1ELb1ELb0ELb0EEENS1_36VarlenDynamicPersistentTileSchedulerILi64ELi64ELi256ELi128ELb0ELb1ELb1ELb1ELb0ELb1EEEEEEEEEvNT_6ParamsE,(.L_x_28 - _ZN7cutlass13device_kernelIN5flash11enable_sm90INS1_16FlashAttnFwdSm90INS1_25CollectiveMainloopFwdSm90ILi2EN4cute5tupleIJNS5_1CILi1EEES8_S8_EEENS6_IJNS7_ILi64EEESA_SA_EEELi512ENS_6half_tEfNS_4arch4Sm90ELb0ELb1ELb1ELb1ELb0ELb0ELb1ELb0ELb0ELb1ELb0ELb0EEENS1_21CollectiveEpilogueFwdINS6_IJSA_NS7_ILi512EEESA_EEES9_SC_SE_Li256ELb1ELb1ELb0ELb0EEENS1_36VarlenDynamicPersistentTileSchedulerILi64ELi64ELi256ELi128ELb0ELb1ELb1ELb1ELb0ELb1EEEEEEEEEvNT_6ParamsE)
        .other          _ZN7cutlass13device_kernelIN5flash11enable_sm90INS1_16FlashAttnFwdSm90INS1_25CollectiveMainloopFwdSm90ILi2EN4cute5tupleIJNS5_1CILi1EEES8_S8_EEENS6_IJNS7_ILi64EEESA_SA_EEELi512ENS_6half_tEfNS_4arch4Sm90ELb0ELb1ELb1ELb1ELb0ELb0ELb1ELb0ELb0ELb1ELb0ELb0EEENS1_21CollectiveEpilogueFwdINS6_IJSA_NS7_ILi512EEESA_EEES9_SC_SE_Li256ELb1ELb1ELb0ELb0EEENS1_36VarlenDynamicPersistentTileSchedulerILi64ELi64ELi256ELi128ELb0ELb1ELb1ELb1ELb0ELb1EEEEEEEEEvNT_6ParamsE,@"STO_CUDA_ENTRY STV_DEFAULT"
_ZN7cutlass13device_kernelIN5flash11enable_sm90INS1_16FlashAttnFwdSm90INS1_25CollectiveMainloopFwdSm90ILi2EN4cute5tupleIJNS5_1CILi1EEES8_S8_EEENS6_IJNS7_ILi64EEESA_SA_EEELi512ENS_6half_tEfNS_4arch4Sm90ELb0ELb1ELb1ELb1ELb0ELb0ELb1ELb0ELb0ELb1ELb0ELb0EEENS1_21CollectiveEpilogueFwdINS6_IJSA_NS7_ILi512EEESA_EEES9_SC_SE_Li256ELb1ELb1ELb0ELb0EEENS1_36VarlenDynamicPersistentTileSchedulerILi64ELi64ELi256ELi128ELb0ELb1ELb1ELb1ELb0ELb1EEEEEEEEEvNT_6ParamsE:
[----:B------:R-:W-:Y:S01]  /*0000*/  LDC R1, c[0x0][0x37c] ;  /* 0x0000df00ff017b82 */ /* 0x000fe20000000800 */
[----:B------:R-:W-:Y:S05]  /*0010*/  EXIT ;  /* 0x000000000000794d */ /* 0x000fea0003800000 */
.L_x_10:
        /* <DEDUP_REMOVED lines=14> */
.L_x_28:


//--------------------- .text._ZN7cutlass13device_kernelIN5flash11enable_sm90INS1_16FlashAttnFwdSm90INS1_25CollectiveMainloopFwdSm90ILi2EN4cute5tupleIJNS5_1CILi1EEES8_S8_EEENS6_IJNS7_ILi64EEESA_SA_EEELi512ENS_6half_tEfNS_4arch4Sm90ELb0ELb1ELb1ELb1ELb0ELb1ELb1ELb0ELb0ELb1ELb0ELb0EEENS1_21CollectiveEpilogueFwdINS6_IJSA_NS7_ILi512EEESA_EEES9_SC_SE_Li256ELb1ELb1ELb0ELb0EEENS1_36VarlenDynamicPersistentTileSchedulerILi64ELi64ELi256ELi128ELb0ELb1ELb1ELb1ELb0ELb1EEEEEEEEEvNT_6ParamsE --------------------------
	.section	.text._ZN7cutlass13device_kernelIN5flash11enable_sm90INS1_16FlashAttnFwdSm90INS1_25CollectiveMainloopFwdSm90ILi2EN4cute5tupleIJNS5_1CILi1EEES8_S8_EEENS6_IJNS7_ILi64EEESA_SA_EEELi512ENS_6half_tEfNS_4arch4Sm90ELb0ELb1ELb1ELb1ELb0ELb1ELb1ELb0ELb0ELb1ELb0ELb0EEENS1_21CollectiveEpilogueFwdINS6_IJSA_NS7_ILi512EEESA_EEES9_SC_SE_Li256ELb1ELb1ELb0ELb0EEENS1_36VarlenDynamicPersistentTileSchedulerILi64ELi64ELi256ELi128ELb0ELb1ELb1ELb1ELb0ELb1EEEEEEEEEvNT_6ParamsE,"ax",@progbits
	.align	128
.text._ZN7cutlass13device_kernelIN5flash11enable_sm90INS1_16FlashAttnFwdSm90INS1_25CollectiveMainloopFwdSm90ILi2EN4cute5tupleIJNS5_1CILi1EEES8_S8_EEENS6_IJNS7_ILi64EEESA_SA_EEELi512ENS_6half_tEfNS_4arch4Sm90ELb0ELb1ELb1ELb1ELb0ELb1ELb1ELb0ELb0ELb1ELb0ELb0EEENS1_21CollectiveEpilogueFwdINS6_IJSA_NS7_ILi512EEESA_EEES9_SC_SE_Li256ELb1ELb1ELb0ELb0EEENS1_36VarlenDynamicPersistentTileSchedulerILi64ELi64ELi256ELi128ELb0ELb1ELb1ELb1ELb0ELb1EEEEEEEEEvNT_6ParamsE:
        .type           _ZN7cutlass13device_kernelIN5flash11enable_sm90INS1_16FlashAttnFwdSm90INS1_25CollectiveMainloopFwdSm90ILi2EN4cute5tupleIJNS5_1CILi1EEES8_S8_EEENS6_IJNS7_ILi64EEESA_SA_EEELi512ENS_6half_tEfNS_4arch4Sm90ELb0ELb1ELb1ELb1ELb0ELb1ELb1ELb0ELb0ELb1ELb0ELb0EEENS1_21CollectiveEpilogueFwdINS6_IJSA_NS7_ILi512EEESA_EEES9_SC_SE_Li256ELb1ELb1ELb0ELb0EEENS1_36VarlenDynamicPersistentTileSchedulerILi64ELi64ELi256ELi128ELb0ELb1ELb1ELb1ELb0ELb1EEEEEEEEEvNT_6ParamsE,@function
        .size           _ZN7cutlass13device_kernelIN5flash11enable_sm90INS1_16FlashAttnFwdSm90INS1_25CollectiveMainloopFwdSm90ILi2EN4cute5tupleIJNS5_1CILi1EEES8_S8_EEENS6_IJNS7_ILi64EEESA_SA_EEELi512ENS_6half_tEfNS_4arch4Sm90ELb0ELb1ELb1ELb1ELb0ELb1ELb1ELb0ELb0ELb1ELb0ELb0EEENS1_21CollectiveEpilogueFwdINS6_IJSA_NS7_ILi512EEESA_EEES9_SC_SE_Li256ELb1ELb1ELb0ELb0EEENS1_36VarlenDynamicPersistentTileSchedulerILi64ELi64ELi256ELi128ELb0ELb1ELb1ELb1ELb0ELb1EEEEEEEEEvNT_6ParamsE,(.L_x_29 - _ZN7cutlass13device_kernelIN5flash11enable_sm90INS1_16FlashAttnFwdSm90INS1_25CollectiveMainloopFwdSm90ILi2EN4cute5tupleIJNS5_1CILi1EEES8_S8_EEENS6_IJNS7_ILi64EEESA_SA_EEELi512ENS_6half_tEfNS_4arch4Sm90ELb0ELb1ELb1ELb1ELb0ELb1ELb1ELb0ELb0ELb1ELb0ELb0EEENS1_21CollectiveEpilogueFwdINS6_IJSA_NS7_ILi512EEESA_EEES9_SC_SE_Li256ELb1ELb1ELb0ELb0EEENS1_36VarlenDynamicPersistentTileSchedulerILi64ELi64ELi256ELi128ELb0ELb1ELb1ELb1ELb0ELb1EEEEEEEEEvNT_6ParamsE)
        .other          _ZN7cutlass13device_kernelIN5flash11enable_sm90INS1_16FlashAttnFwdSm90INS1_25CollectiveMainloopFwdSm90ILi2EN4cute5tupleIJNS5_1CILi1EEES8_S8_EEENS6_IJNS7_ILi64EEESA_SA_EEELi512ENS_6half_tEfNS_4arch4Sm90ELb0ELb1ELb1ELb1ELb0ELb1ELb1ELb0ELb0ELb1ELb0ELb0EEENS1_21CollectiveEpilogueFwdINS6_IJSA_NS7_ILi512EEESA_EEES9_SC_SE_Li256ELb1ELb1ELb0ELb0EEENS1_36VarlenDynamicPersistentTileSchedulerILi64ELi64ELi256ELi128ELb0ELb1ELb1ELb1ELb0ELb1EEEEEEEEEvNT_6ParamsE,@"STO_CUDA_ENTRY STV_DEFAULT"
_ZN7cutlass13device_kernelIN5flash11enable_sm90INS1_16FlashAttnFwdSm90INS1_25CollectiveMainloopFwdSm90ILi2EN4cute5tupleIJNS5_1CILi1EEES8_S8_EEENS6_IJNS7_ILi64EEESA_SA_EEELi512ENS_6half_tEfNS_4arch4Sm90ELb0ELb1ELb1ELb1ELb0ELb1ELb1ELb0ELb0ELb1ELb0ELb0EEENS1_21CollectiveEpilogueFwdINS6_IJSA_NS7_ILi512EEESA_EEES9_SC_SE_Li256ELb1ELb1ELb0ELb0EEENS1_36VarlenDynamicPersistentTileSchedulerILi64ELi64ELi256ELi128ELb0ELb1ELb1ELb1ELb0ELb1EEEEEEEEEvNT_6ParamsE:
[----:B------:R-:W-:Y:S01]  /*0000*/  LDC R1, c[0x0][0x37c] ;  /* 0x0000df00ff017b82 */ /* 0x000fe20000000800 */
[----:B------:R-:W-:Y:S05]  /*0010*/  EXIT ;  /* 0x000000000000794d */ /* 0x000fea0003800000 */
.L_x_11:
        /* <DEDUP_REMOVED lines=14> */
.L_x_29:


//--------------------- .text._ZN7cutlass13device_kernelIN5flash11enable_sm90INS1_16FlashAttnFwdSm90INS1_25CollectiveMainloopFwdSm90ILi2EN4cute5tupleIJNS5_1CILi1EEES8_S8_EEENS6_IJNS7_ILi64EEESA_SA_EEELi512ENS_6half_tEfNS_4arch4Sm90ELb1ELb0ELb1ELb0ELb0ELb0ELb0ELb0ELb0ELb1ELb0ELb0EEENS1_21CollectiveEpilogueFwdINS6_IJSA_NS7_ILi512EEESA_EEES9_SC_SE_Li256ELb0ELb1ELb0ELb0EEENS1_30DynamicPersistentTileSchedulerILi256ELi128ELb0ELb1ELb1EEEEEEEEEvNT_6ParamsE --------------------------
	.section	.text._ZN7cutlass13device_kernelIN5flash11enable_sm90INS1_16FlashAttnFwdSm90INS1_25CollectiveMainloopFwdSm90ILi2EN4cute5tupleIJNS5_1CILi1EEES8_S8_EEENS6_IJNS7_ILi64EEESA_SA_EEELi512ENS_6half_tEfNS_4arch4Sm90ELb1ELb0ELb1ELb0ELb0ELb0ELb0ELb0ELb0ELb1ELb0ELb0EEENS1_21CollectiveEpilogueFwdINS6_IJSA_NS7_ILi512EEESA_EEES9_SC_SE_Li256ELb0ELb1ELb0ELb0EEENS1_30DynamicPersistentTileSchedulerILi256ELi128ELb0ELb1ELb1EEEEEEEEEvNT_6ParamsE,"ax",@progbits
	.align	128
.text._ZN7cutlass13device_kernelIN5flash11enable_sm90INS1_16FlashAttnFwdSm90INS1_25CollectiveMainloopFwdSm90ILi2EN4cute5tupleIJNS5_1CILi1EEES8_S8_EEENS6_IJNS7_ILi64EEESA_SA_EEELi512ENS_6half_tEfNS_4arch4Sm90ELb1ELb0ELb1ELb0ELb0ELb0ELb0ELb0ELb0ELb1ELb0ELb0EEENS1_21CollectiveEpilogueFwdINS6_IJSA_NS7_ILi512EEESA_EEES9_SC_SE_Li256ELb0ELb1ELb0ELb0EEENS1_30DynamicPersistentTileSchedulerILi256ELi128ELb0ELb1ELb1EEEEEEEEEvNT_6ParamsE:
        .type           _ZN7cutlass13device_kernelIN5flash11enable_sm90INS1_16FlashAttnFwdSm90INS1_25CollectiveMainloopFwdSm90ILi2EN4cute5tupleIJNS5_1CILi1EEES8_S8_EEENS6_IJNS7_ILi64EEESA_SA_EEELi512ENS_6half_tEfNS_4arch4Sm90ELb1ELb0ELb1ELb0ELb0ELb0ELb0ELb0ELb0ELb1ELb0ELb0EEENS1_21CollectiveEpilogueFwdINS6_IJSA_NS7_ILi512EEESA_EEES9_SC_SE_Li256ELb0ELb1ELb0ELb0EEENS1_30DynamicPersistentTileSchedulerILi256ELi128ELb0ELb1ELb1EEEEEEEEEvNT_6ParamsE,@function
        .size           _ZN7cutlass13device_kernelIN5flash11enable_sm90INS1_16FlashAttnFwdSm90INS1_25CollectiveMainloopFwdSm90ILi2EN4cute5tupleIJNS5_1CILi1EEES8_S8_EEENS6_IJNS7_ILi64EEESA_SA_EEELi512ENS_6half_tEfNS_4arch4Sm90ELb1ELb0ELb1ELb0ELb0ELb0ELb0ELb0ELb0ELb1ELb0ELb0EEENS1_21CollectiveEpilogueFwdINS6_IJSA_NS7_ILi512EEESA_EEES9_SC_SE_Li256ELb0ELb1ELb0ELb0EEENS1_30DynamicPersistentTileSchedulerILi256ELi128ELb0ELb1ELb1EEEEEEEEEvNT_6ParamsE,(.L_x_30 - _ZN7cutlass13device_kernelIN5flash11enable_sm90INS1_16FlashAttnFwdSm90INS1_25CollectiveMainloopFwdSm90ILi2EN4cute5tupleIJNS5_1CILi1EEES8_S8_EEENS6_IJNS7_ILi64EEESA_SA_EEELi512ENS_6half_tEfNS_4arch4Sm90ELb1ELb0ELb1ELb0ELb0ELb0ELb0ELb0ELb0ELb1ELb0ELb0EEENS1_21CollectiveEpilogueFwdINS6_IJSA_NS7_ILi512EEESA_EEES9_SC_SE_Li256ELb0ELb1ELb0ELb0EEENS1_30DynamicPersistentTileSchedulerILi256ELi128ELb0ELb1ELb1EEEEEEEEEvNT_6ParamsE)
        .other          _ZN7cutlass13device_kernelIN5flash11enable_sm90INS1_16FlashAttnFwdSm90INS1_25CollectiveMainloopFwdSm90ILi2EN4cute5tupleIJNS5_1CILi1EEES8_S8_EEENS6_IJNS7_ILi64EEESA_SA_EEELi512ENS_6half_tEfNS_4arch4Sm90ELb1ELb0ELb1ELb0ELb0ELb0ELb0ELb0ELb0ELb1ELb0ELb0EEENS1_21CollectiveEpilogueFwdINS6_IJSA_NS7_ILi512EEESA_EEES9_SC_SE_Li256ELb0ELb1ELb0ELb0EEENS1_30DynamicPersistentTileSchedulerILi256ELi128ELb0ELb1ELb1EEEEEEEEEvNT_6ParamsE,@"STO_CUDA_ENTRY STV_DEFAULT"
_ZN7cutlass13device_kernelIN5flash11enable_sm90INS1_16FlashAttnFwdSm90INS1_25CollectiveMainloopFwdSm90ILi2EN4cute5tupleIJNS5_1CILi1EEES8_S8_EEENS6_IJNS7_ILi64EEESA_SA_EEELi512ENS_6half_tEfNS_4arch4Sm90ELb1ELb0ELb1ELb0ELb0ELb0ELb0ELb0ELb0ELb1ELb0ELb0EEENS1_21CollectiveEpilogueFwdINS6_IJSA_NS7_ILi512EEESA_EEES9_SC_SE_Li256ELb0ELb1ELb0ELb0EEENS1_30DynamicPersistentTileSchedulerILi256ELi128ELb0ELb1ELb1EEEEEEEEEvNT_6ParamsE:
[----:B------:R-:W-:Y:S01]  /*0000*/  LDC R1, c[0x0][0x37c] ;  /* 0x0000df00ff017b82 */ /* 0x000fe20000000800 */
[----:B------:R-:W-:Y:S05]  /*0010*/  EXIT ;  /* 0x000000000000794d */ /* 0x000fea0003800000 */
.L_x_12:
        /* <DEDUP_REMOVED lines=14> */
.L_x_30:


//--------------------- .text._ZN7cutlass13device_kernelIN5flash11enable_sm90INS1_16FlashAttnFwdSm90INS1_25CollectiveMainloopFwdSm90ILi2EN4cute5tupleIJNS5_1CILi1EEES8_S8_EEENS6_IJNS7_ILi64EEESA_SA_EEELi512ENS_6half_tEfNS_4arch4Sm90ELb1ELb0ELb1ELb0ELb0ELb0ELb1ELb0ELb0ELb1ELb0ELb0EEENS1_21CollectiveEpilogueFwdINS6_IJSA_NS7_ILi512EEESA_EEES9_SC_SE_Li256ELb0ELb1ELb0ELb0EEENS1_30DynamicPersistentTileSchedulerILi256ELi128ELb0ELb1ELb1EEEEEEEEEvNT_6ParamsE --------------------------
	.section	.text._ZN7cutlass13device_kernelIN5flash11enable_sm90INS1_16FlashAttnFwdSm90INS1_25CollectiveMainloopFwdSm90ILi2EN4cute5tupleIJNS5_1CILi1EEES8_S8_EEENS6_IJNS7_ILi64EEESA_SA_EEELi512ENS_6half_tEfNS_4arch4Sm90ELb1ELb0ELb1ELb0ELb0ELb0ELb1ELb0ELb0ELb1ELb0ELb0EEENS1_21CollectiveEpilogueFwdINS6_IJSA_NS7_ILi512EEESA_EEES9_SC_SE_Li256ELb0ELb1ELb0ELb0EEENS1_30DynamicPersistentTileSchedulerILi256ELi128ELb0ELb1ELb1EEEEEEEEEvNT_6ParamsE,"ax",@progbits
	.align	128
.text._ZN7cutlass13device_kernelIN5flash11enable_sm90INS1_16FlashAttnFwdSm90INS1_25CollectiveMainloopFwdSm90ILi2EN4cute5tupleIJNS5_1CILi1EEES8_S8_EEENS6_IJNS7_ILi64EEESA_SA_EEELi512ENS_6half_tEfNS_4arch4Sm90ELb1ELb0ELb1ELb0ELb0ELb0ELb1ELb0ELb0ELb1ELb0ELb0EEENS1_21CollectiveEpilogueFwdINS6_IJSA_NS7_ILi512EEESA_EEES9_SC_SE_Li256ELb0ELb1ELb0ELb0EEENS1_30DynamicPersistentTileSchedulerILi256ELi128ELb0ELb1ELb1EEEEEEEEEvNT_6ParamsE:
        .type           _ZN7cutlass13device_kernelIN5flash11enable_sm90INS1_16FlashAttnFwdSm90INS1_25CollectiveMainloopFwdSm90ILi2EN4cute5tupleIJNS5_1CILi1EEES8_S8_EEENS6_IJNS7_ILi64EEESA_SA_EEELi512ENS_6half_tEfNS_4arch4Sm90ELb1ELb0ELb1ELb0ELb0ELb0ELb1ELb0ELb0ELb1ELb0ELb0EEENS1_21CollectiveEpilogueFwdINS6_IJSA_NS7_ILi512EEESA_EEES9_SC_SE_Li256ELb0ELb1ELb0ELb0EEENS1_30DynamicPersistentTileSchedulerILi256ELi128ELb0ELb1ELb1EEEEEEEEEvNT_6ParamsE,@function
        .size           _ZN7cutlass13device_kernelIN5flash11enable_sm90INS1_16FlashAttnFwdSm90INS1_25CollectiveMainloopFwdSm90ILi2EN4cute5tupleIJNS5_1CILi1EEES8_S8_EEENS6_IJNS7_ILi64EEESA_SA_EEELi512ENS_6half_tEfNS_4arch4Sm90ELb1ELb0ELb1ELb0ELb0ELb0ELb1ELb0ELb0ELb1ELb0ELb0EEENS1_21CollectiveEpilogueFwdINS6_IJSA_NS7_ILi512EEESA_EEES9_SC_SE_Li256ELb0ELb1ELb0ELb0EEENS1_30DynamicPersistentTileSchedulerILi256ELi128ELb0ELb1ELb1EEEEEEEEEvNT_6ParamsE,(.L_x_31 - _ZN7cutlass13device_kernelIN5flash11enable_sm90INS1_16FlashAttnFwdSm90INS1_25CollectiveMainloopFwdSm90ILi2EN4cute5tupleIJNS5_1CILi1EEES8_S8_EEENS6_IJNS7_ILi64EEESA_SA_EEELi512ENS_6half_tEfNS_4arch4Sm90ELb1ELb0ELb1ELb0ELb0ELb0ELb1ELb0ELb0ELb1ELb0ELb0EEENS1_21CollectiveEpilogueFwdINS6_IJSA_NS7_ILi512EEESA_EEES9_SC_SE_Li256ELb0ELb1ELb0ELb0EEENS1_30DynamicPersistentTileSchedulerILi256ELi128ELb0ELb1ELb1EEEEEEEEEvNT_6ParamsE)
        .other          _ZN7cutlass13device_kernelIN5flash11enable_sm90INS1_16FlashAttnFwdSm90INS1_25CollectiveMainloopFwdSm90ILi2EN4cute5tupleIJNS5_1CILi1EEES8_S8_EEENS6_IJNS7_ILi64EEESA_SA_EEELi512ENS_6half_tEfNS_4arch4Sm90ELb1ELb0ELb1ELb0ELb0ELb0ELb1ELb0ELb0ELb1ELb0ELb0EEENS1_21CollectiveEpilogueFwdINS6_IJSA_NS7_ILi512EEESA_EEES9_SC_SE_Li256ELb0ELb1ELb0ELb0EEENS1_30DynamicPersistentTileSchedulerILi256ELi128ELb0ELb1ELb1EEEEEEEEEvNT_6ParamsE,@"STO_CUDA_ENTRY STV_DEFAULT"
_ZN7cutlass13device_kernelIN5flash11enable_sm90INS1_16FlashAttnFwdSm90INS1_25CollectiveMainloopFwdSm90ILi2EN4cute5tupleIJNS5_1CILi1EEES8_S8_EEENS6_IJNS7_ILi64EEESA_SA_EEELi512ENS_6half_tEfNS_4arch4Sm90ELb1ELb0ELb1ELb0ELb0ELb0ELb1ELb0ELb0ELb1ELb0ELb0EEENS1_21CollectiveEpilogueFwdINS6_IJSA_NS7_ILi512EEESA_EEES9_SC_SE_Li256ELb0ELb1ELb0ELb0EEENS1_30DynamicPersistentTileSchedulerILi256ELi128ELb0ELb1ELb1EEEEEEEEEvNT_6ParamsE:
[----:B------:R-:W-:Y:S01]  /*0000*/  LDC R1, c[0x0][0x37c] ;  /* 0x0000df00ff017b82 */ /* 0x000fe20000000800 */
[----:B------:R-:W-:Y:S05]  /*0010*/  EXIT ;  /* 0x000000000000794d */ /* 0x000fea0003800000 */
.L_x_13:
        /* <DEDUP_REMOVED lines=14> */
.L_x_31:


//--------------------- .text._ZN7cutlass13device_kernelIN5flash11enable_sm90INS1_16FlashAttnFwdSm90INS1_25CollectiveMainloopFwdSm90ILi2EN4cute5tupleIJNS5_1CILi1EEES8_S8_EEENS6_IJNS7_ILi64EEESA_SA_EEELi512ENS_6half_tEfNS_4arch4Sm90ELb1ELb0ELb1ELb1ELb0ELb0ELb0ELb0ELb0ELb1ELb0ELb0EEENS1_21CollectiveEpilogueFwdINS6_IJSA_NS7_ILi512EEESA_EEES9_SC_SE_Li256ELb1ELb1ELb0ELb0EEENS1_36VarlenDynamicPersistentTileSchedulerILi64ELi64ELi256ELi128ELb0ELb1ELb1ELb1ELb1ELb1EEEEEEEEEvNT_6ParamsE --------------------------
	.section	.text._ZN7cutlass13device_kernelIN5flash11enable_sm90INS1_16FlashAttnFwdSm90INS1_25CollectiveMainloopFwdSm90ILi2EN4cute5tupleIJNS5_1CILi1EEES8_S8_EEENS6_IJNS7_ILi64EEESA_SA_EEELi512ENS_6half_tEfNS_4arch4Sm90ELb1ELb0ELb1ELb1ELb0ELb0ELb0ELb0ELb0ELb1ELb0ELb0EEENS1_21CollectiveEpilogueFwdINS6_IJSA_NS7_ILi512EEESA_EEES9_SC_SE_Li256ELb1ELb1ELb0ELb0EEENS1_36VarlenDynamicPersistentTileSchedulerILi64ELi64ELi256ELi128ELb0ELb1ELb1ELb1ELb1ELb1EEEEEEEEEvNT_6ParamsE,"ax",@progbits
	.align	128
.text._ZN7cutlass13device_kernelIN5flash11enable_sm90INS1_16FlashAttnFwdSm90INS1_25CollectiveMainloopFwdSm90ILi2EN4cute5tupleIJNS5_1CILi1EEES8_S8_EEENS6_IJNS7_ILi64EEESA_SA_EEELi512ENS_6half_tEfNS_4arch4Sm90ELb1ELb0ELb1ELb1ELb0ELb0ELb0ELb0ELb0ELb1ELb0ELb0EEENS1_21CollectiveEpilogueFwdINS6_IJSA_NS7_ILi512EEESA_EEES9_SC_SE_Li256ELb1ELb1ELb0ELb0EEENS1_36VarlenDynamicPersistentTileSchedulerILi64ELi64ELi256ELi128ELb0ELb1ELb1ELb1ELb1ELb1EEEEEEEEEvNT_6ParamsE:
        .type           _ZN7cutlass13device_kernelIN5flash11enable_sm90INS1_16FlashAttnFwdSm90INS1_25CollectiveMainloopFwdSm90ILi2EN4cute5tupleIJNS5_1CILi1EEES8_S8_EEENS6_IJNS7_ILi64EEESA_SA_EEELi512ENS_6half_tEfNS_4arch4Sm90ELb1ELb0ELb1ELb1ELb0ELb0ELb0ELb0ELb0ELb1ELb0ELb0EEENS1_21CollectiveEpilogueFwdINS6_IJSA_NS7_ILi512EEESA_EEES9_SC_SE_Li256ELb1ELb1ELb0ELb0EEENS1_36VarlenDynamicPersistentTileSchedulerILi64ELi64ELi256ELi128ELb0ELb1ELb1ELb1ELb1ELb1EEEEEEEEEvNT_6ParamsE,@function
        .size           _ZN7cutlass13device_kernelIN5flash11enable_sm90INS1_16FlashAttnFwdSm90INS1_25CollectiveMainloopFwdSm90ILi2EN4cute5tupleIJNS5_1CILi1EEES8_S8_EEENS6_IJNS7_ILi64EEESA_SA_EEELi512ENS_6half_tEfNS_4arch4Sm90ELb1ELb0ELb1ELb1ELb0ELb0ELb0ELb0ELb0ELb1ELb0ELb0EEENS1_21CollectiveEpilogueFwdINS6_IJSA_NS7_ILi512EEESA_EEES9_SC_SE_Li256ELb1ELb1ELb0ELb0EEENS1_36VarlenDynamicPersistentTileSchedulerILi64ELi64ELi256ELi128ELb0ELb1ELb1ELb1ELb1ELb1EEEEEEEEEvNT_6ParamsE,(.L_x_32 - _ZN7cutlass13device_kernelIN5flash11enable_sm90INS1_16FlashAttnFwdSm90INS1_25CollectiveMainloopFwdSm90ILi2EN4cute5tupleIJNS5_1CILi1EEES8_S8_EEENS6_IJNS7_ILi64EEESA_SA_EEELi512ENS_6half_tEfNS_4arch4Sm90ELb1ELb0ELb1ELb1ELb0ELb0ELb0ELb0ELb0ELb1ELb0ELb0EEENS1_21CollectiveEpilogueFwdINS6_IJSA_NS7_ILi512EEESA_EEES9_SC_SE_Li256ELb1ELb1ELb0ELb0EEENS1_36VarlenDynamicPersistentTileSchedulerILi64ELi64ELi256ELi128ELb0ELb1ELb1ELb1ELb1ELb1EEEEEEEEEvNT_6ParamsE)
        .other          _ZN7cutlass13device_kernelIN5flash11enable_sm90INS1_16FlashAttnFwdSm90INS1_25CollectiveMainloopFwdSm90ILi2EN4cute5tupleIJNS5_1CILi1EEES8_S8_EEENS6_IJNS7_ILi64EEESA_SA_EEELi512ENS_6half_tEfNS_4arch4Sm90ELb1ELb0ELb1ELb1ELb0ELb0ELb0ELb0ELb0ELb1ELb0ELb0EEENS1_21CollectiveEpilogueFwdINS6_IJSA_NS7_ILi512EEESA_EEES9_SC_SE_Li256ELb1ELb1ELb0ELb0EEENS1_36VarlenDynamicPersistentTileSchedulerILi64ELi64ELi256ELi128ELb0ELb1ELb1ELb1ELb1ELb1EEEEEEEEEvNT_6ParamsE,@"STO_CUDA_ENTRY STV_DEFAULT"
_ZN7cutlass13device_kernelIN5flash11enable_sm90INS1_16FlashAttnFwdSm90INS1_25CollectiveMainloopFwdSm90ILi2EN4cute5tupleIJNS5_1CILi1EEES8_S8_EEENS6_IJNS7_ILi64EEESA_SA_EEELi512ENS_6half_tEfNS_4arch4Sm90ELb1ELb0ELb1ELb1ELb0ELb0ELb0ELb0ELb0ELb1ELb0ELb0EEENS1_21CollectiveEpilogueFwdINS6_IJSA_NS7_ILi512EEESA_EEES9_SC_SE_Li256ELb1ELb1ELb0ELb0EEENS1_36VarlenDynamicPersistentTileSchedulerILi64ELi64ELi256ELi128ELb0ELb1ELb1ELb1ELb1ELb1EEEEEEEEEvNT_6ParamsE:
[----:B------:R-:W-:Y:S01]  /*0000*/  LDC R1, c[0x0][0x37c] ;  /* 0x0000df00ff017b82 */ /* 0x000fe20000000800 */
[----:B------:R-:W-:Y:S05]  /*0010*/  EXIT ;  /* 0x000000000000794d */ /* 0x000fea0003800000 */
.L_x_14:
        /* <DEDUP_REMOVED lines=14> */
.L_x_32:


//--------------------- .text._ZN7cutlass13device_kernelIN5flash11enable_sm90INS1_16FlashAttnFwdSm90INS1_25CollectiveMainloopFwdSm90ILi2EN4cute5tupleIJNS5_1CILi1EEES8_S8_EEENS6_IJNS7_ILi64EEESA_SA_EEELi512ENS_6half_tEfNS_4arch4Sm90ELb1ELb0ELb1ELb1ELb0ELb1ELb0ELb0ELb0ELb1ELb0ELb0EEENS1_21CollectiveEpilogueFwdINS6_IJSA_NS7_ILi512EEESA_EEES9_SC_SE_Li256ELb1ELb1ELb0ELb0EEENS1_36VarlenDynamicPersistentTileSchedulerILi64ELi64ELi256ELi128ELb0ELb1ELb1ELb1ELb1ELb1EEEEEEEEEvNT_6ParamsE --------------------------
	.section	.text._ZN7cutlass13device_kernelIN5flash11enable_sm90INS1_16FlashAttnFwdSm90INS1_25CollectiveMainloopFwdSm90ILi2EN4cute5tupleIJNS5_1CILi1EEES8_S8_EEENS6_IJNS7_ILi64EEESA_SA_EEELi512ENS_6half_tEfNS_4arch4Sm90ELb1ELb0ELb1ELb1ELb0ELb1ELb0ELb0ELb0ELb1ELb0ELb0EEENS1_21CollectiveEpilogueFwdINS6_IJSA_NS7_ILi512EEESA_EEES9_SC_SE_Li256ELb1ELb1ELb0ELb0EEENS1_36VarlenDynamicPersistentTileSchedulerILi64ELi64ELi256ELi128ELb0ELb1ELb1ELb1ELb1ELb1EEEEEEEEEvNT_6ParamsE,"ax",@progbits
	.align	128
.text._ZN7cutlass13device_kernelIN5flash11enable_sm90INS1_16FlashAttnFwdSm90INS1_25CollectiveMainloopFwdSm90ILi2EN4cute5tupleIJNS5_1CILi1EEES8_S8_EEENS6_IJNS7_ILi64EEESA_SA_EEELi512ENS_6half_tEfNS_4arch4Sm90ELb1ELb0ELb1ELb1ELb0ELb1ELb0ELb0ELb0ELb1ELb0ELb0EEENS1_21CollectiveEpilogueFwdINS6_IJSA_NS7_ILi512EEESA_EEES9_SC_SE_Li256ELb1ELb1ELb0ELb0EEENS1_36VarlenDynamicPersistentTileSchedulerILi64ELi64ELi256ELi128ELb0ELb1ELb1ELb1ELb1ELb1EEEEEEEEEvNT_6ParamsE:
        .type           _ZN7cutlass13device_kernelIN5flash11enable_sm90INS1_16FlashAttnFwdSm90INS1_25CollectiveMainloopFwdSm90ILi2EN4cute5tupleIJNS5_1CILi1EEES8_S8_EEENS6_IJNS7_ILi64EEESA_SA_EEELi512ENS_6half_tEfNS_4arch4Sm90ELb1ELb0ELb1ELb1ELb0ELb1ELb0ELb0ELb0ELb1ELb0ELb0EEENS1_21CollectiveEpilogueFwdINS6_IJSA_NS7_ILi512EEESA_EEES9_SC_SE_Li256ELb1ELb1ELb0ELb0EEENS1_36VarlenDynamicPersistentTileSchedulerILi64ELi64ELi256ELi128ELb0ELb1ELb1ELb1ELb1ELb1EEEEEEEEEvNT_6ParamsE,@function
        .size           _ZN7cutlass13device_kernelIN5flash11enable_sm90INS1_16FlashAttnFwdSm90INS1_25CollectiveMainloopFwdSm90ILi2EN4cute5tupleIJNS5_1CILi1EEES8_S8_EEENS6_IJNS7_ILi64EEESA_SA_EEELi512ENS_6half_tEfNS_4arch4Sm90ELb1ELb0ELb1ELb1ELb0ELb1ELb0ELb0ELb0ELb1ELb0ELb0EEENS1_21CollectiveEpilogueFwdINS6_IJSA_NS7_ILi512EEESA_EEES9_SC_SE_Li256ELb1ELb1ELb0ELb0EEENS1_36VarlenDynamicPersistentTileSchedulerILi64ELi64ELi256ELi128ELb0ELb1ELb1ELb1ELb1ELb1EEEEEEEEEvNT_6ParamsE,(.L_x_33 - _ZN7cutlass13device_kernelIN5flash11enable_sm90INS1_16FlashAttnFwdSm90INS1_25CollectiveMainloopFwdSm90ILi2EN4cute5tupleIJNS5_1CILi1EEES8_S8_EEENS6_IJNS7_ILi64EEESA_SA_EEELi512ENS_6half_tEfNS_4arch4Sm90ELb1ELb0ELb1ELb1ELb0ELb1ELb0ELb0ELb0ELb1ELb0ELb0EEENS1_21CollectiveEpilogueFwdINS6_IJSA_NS7_ILi512EEESA_EEES9_SC_SE_Li256ELb1ELb1ELb0ELb0EEENS1_36VarlenDynamicPersistentTileSchedulerILi64ELi64ELi256ELi128ELb0ELb1ELb1ELb1ELb1ELb1EEEEEEEEEvNT_6ParamsE)
        .other          _ZN7cutlass13device_kernelIN5flash11enable_sm90INS1_16FlashAttnFwdSm90INS1_25CollectiveMainloopFwdSm90ILi2EN4cute5tupleIJNS5_1CILi1EEES8_S8_EEENS6_IJNS7_ILi64EEESA_SA_EEELi512ENS_6half_tEfNS_4arch4Sm90ELb1ELb0ELb1ELb1ELb0ELb1ELb0ELb0ELb0ELb1ELb0ELb0EEENS1_21CollectiveEpilogueFwdINS6_IJSA_NS7_ILi512EEESA_EEES9_SC_SE_Li256ELb1ELb1ELb0ELb0EEENS1_36VarlenDynamicPersistentTileSchedulerILi64ELi64ELi256ELi128ELb0ELb1ELb1ELb1ELb1ELb1EEEEEEEEEvNT_6ParamsE,@"STO_CUDA_ENTRY STV_DEFAULT"
_ZN7cutlass13device_kernelIN5flash11enable_sm90INS1_16FlashAttnFwdSm90INS1_25CollectiveMainloopFwdSm90ILi2EN4cute5tupleIJNS5_1CILi1EEES8_S8_EEENS6_IJNS7_ILi64EEESA_SA_EEELi512ENS_6half_tEfNS_4arch4Sm90ELb1ELb0ELb1ELb1ELb0ELb1ELb0ELb0ELb0ELb1ELb0ELb0EEENS1_21CollectiveEpilogueFwdINS6_IJSA_NS7_ILi512EEESA_EEES9_SC_SE_Li256ELb1ELb1ELb0ELb0EEENS1_36VarlenDynamicPersistentTileSchedulerILi64ELi64ELi256ELi128ELb0ELb1ELb1ELb1ELb1ELb1EEEEEEEEEvNT_6ParamsE:
[----:B------:R-:W-:Y:S01]  /*0000*/  LDC R1, c[0x0][0x37c] ;  /* 0x0000df00ff017b82 */ /* 0x000fe20000000800 */
[----:B------:R-:W-:Y:S05]  /*0010*/  EXIT ;  /* 0x000000000000794d */ /* 0x000fea0003800000 */
.L_x_15:
        /* <DEDUP_REMOVED lines=14> */
.L_x_33:


//--------------------- .text._ZN7cutlass13device_kernelIN5flash11enable_sm90INS1_16FlashAttnFwdSm90INS1_25CollectiveMainloopFwdSm90ILi2EN4cute5tupleIJNS5_1CILi1EEES8_S8_EEENS6_IJNS7_ILi64EEESA_SA_EEELi512ENS_6half_tEfNS_4arch4Sm90ELb1ELb0ELb1ELb1ELb0ELb0ELb1ELb0ELb0ELb1ELb0ELb0EEENS1_21CollectiveEpilogueFwdINS6_IJSA_NS7_ILi512EEESA_EEES9_SC_SE_Li256ELb1ELb1ELb0ELb0EEENS1_36VarlenDynamicPersistentTileSchedulerILi64ELi64ELi256ELi128ELb0ELb1ELb1ELb1ELb1ELb1EEEEEEEEEvNT_6ParamsE --------------------------
	.section	.text._ZN7cutlass13device_kernelIN5flash11enable_sm90INS1_16FlashAttnFwdSm90INS1_25CollectiveMainloopFwdSm90ILi2EN4cute5tupleIJNS5_1CILi1EEES8_S8_EEENS6_IJNS7_ILi64EEESA_SA_EEELi512ENS_6half_tEfNS_4arch4Sm90ELb1ELb0ELb1ELb1ELb0ELb0ELb1ELb0ELb0ELb1ELb0ELb0EEENS1_21CollectiveEpilogueFwdINS6_IJSA_NS7_ILi512EEESA_EEES9_SC_SE_Li256ELb1ELb1ELb0ELb0EEENS1_36VarlenDynamicPersistentTileSchedulerILi64ELi64ELi256ELi128ELb0ELb1ELb1ELb1ELb1ELb1EEEEEEEEEvNT_6ParamsE,"ax",@progbits
	.align	128
.text._ZN7cutlass13device_kernelIN5flash11enable_sm90INS1_16FlashAttnFwdSm90INS1_25CollectiveMainloopFwdSm90ILi2EN4cute5tupleIJNS5_1CILi1EEES8_S8_EEENS6_IJNS7_ILi64EEESA_SA_EEELi512ENS_6half_tEfNS_4arch4Sm90ELb1ELb0ELb1ELb1ELb0ELb0ELb1ELb0ELb0ELb1ELb0ELb0EEENS1_21CollectiveEpilogueFwdINS6_IJSA_NS7_ILi512EEESA_EEES9_SC_SE_Li256ELb1ELb1ELb0ELb0EEENS1_36VarlenDynamicPersistentTileSchedulerILi64ELi64ELi256ELi128ELb0ELb1ELb1ELb1ELb1ELb1EEEEEEEEEvNT_6ParamsE:
        .type           _ZN7cutlass13device_kernelIN5flash11enable_sm90INS1_16FlashAttnFwdSm90INS1_25CollectiveMainloopFwdSm90ILi2EN4cute5tupleIJNS5_1CILi1EEES8_S8_EEENS6_IJNS7_ILi64EEESA_SA_EEELi512ENS_6half_tEfNS_4arch4Sm90ELb1ELb0ELb1ELb1ELb0ELb0ELb1ELb0ELb0ELb1ELb0ELb0EEENS1_21CollectiveEpilogueFwdINS6_IJSA_NS7_ILi512EEESA_EEES9_SC_SE_Li256ELb1ELb1ELb0ELb0EEENS1_36VarlenDynamicPersistentTileSchedulerILi64ELi64ELi256ELi128ELb0ELb1ELb1ELb1ELb1ELb1EEEEEEEEEvNT_6ParamsE,@function
        .size           _ZN7cutlass13device_kernelIN5flash11enable_sm90INS1_16FlashAttnFwdSm90INS1_25CollectiveMainloopFwdSm90ILi2EN4cute5tupleIJNS5_1CILi1EEES8_S8_EEENS6_IJNS7_ILi64EEESA_SA_EEELi512ENS_6half_tEfNS_4arch4Sm90ELb1ELb0ELb1ELb1ELb0ELb0ELb1ELb0ELb0ELb1ELb0ELb0EEENS1_21CollectiveEpilogueFwdINS6_IJSA_NS7_ILi512EEESA_EEES9_SC_SE_Li256ELb1ELb1ELb0ELb0EEENS1_36VarlenDynamicPersistentTileSchedulerILi64ELi64ELi256ELi128ELb0ELb1ELb1ELb1ELb1ELb1EEEEEEEEEvNT_6ParamsE,(.L_x_34 - _ZN7cutlass13device_kernelIN5flash11enable_sm90INS1_16FlashAttnFwdSm90INS1_25CollectiveMainloopFwdSm90ILi2EN4cute5tupleIJNS5_1CILi1EEES8_S8_EEENS6_IJNS7_ILi64EEESA_SA_EEELi512ENS_6half_tEfNS_4arch4Sm90ELb1ELb0ELb1ELb1ELb0ELb0ELb1ELb0ELb0ELb1ELb0ELb0EEENS1_21CollectiveEpilogueFwdINS6_IJSA_NS7_ILi512EEESA_EEES9_SC_SE_Li256ELb1ELb1ELb0ELb0EEENS1_36VarlenDynamicPersistentTileSchedulerILi64ELi64ELi256ELi128ELb0ELb1ELb1ELb1ELb1ELb1EEEEEEEEEvNT_6ParamsE)
        .other          _ZN7cutlass13device_kernelIN5flash11enable_sm90INS1_16FlashAttnFwdSm90INS1_25CollectiveMainloopFwdSm90ILi2EN4cute5tupleIJNS5_1CILi1EEES8_S8_EEENS6_IJNS7_ILi64EEESA_SA_EEELi512ENS_6half_tEfNS_4arch4Sm90ELb1ELb0ELb1ELb1ELb0ELb0ELb1ELb0ELb0ELb1ELb0ELb0EEENS1_21CollectiveEpilogueFwdINS6_IJSA_NS7_ILi512EEESA_EEES9_SC_SE_Li256ELb1ELb1ELb0ELb0EEENS1_36VarlenDynamicPersistentTileSchedulerILi64ELi64ELi256ELi128ELb0ELb1ELb1ELb1ELb1ELb1EEEEEEEEEvNT_6ParamsE,@"STO_CUDA_ENTRY STV_DEFAULT"
_ZN7cutlass13device_kernelIN5flash11enable_sm90INS1_16FlashAttnFwdSm90INS1_25CollectiveMainloopFwdSm90ILi2EN4cute5tupleIJNS5_1CILi1EEES8_S8_EEENS6_IJNS7_ILi64EEESA_SA_EEELi512ENS_6half_tEfNS_4arch4Sm90ELb1ELb0ELb1ELb1ELb0ELb0ELb1ELb0ELb0ELb1ELb0ELb0EEENS1_21CollectiveEpilogueFwdINS6_IJSA_NS7_ILi512EEESA_EEES9_SC_SE_Li256ELb1ELb1ELb0ELb0EEENS1_36VarlenDynamicPersistentTileSchedulerILi64ELi64ELi256ELi128ELb0ELb1ELb1ELb1ELb1ELb1EEEEEEEEEvNT_6ParamsE:
[----:B------:R-:W-:Y:S01]  /*0000*/  LDC R1, c[0x0][0x37c] ;  /* 0x0000df00ff017b82 */ /* 0x000fe20000000800 */
[----:B------:R-:W-:Y:S05]  /*0010*/  EXIT ;  /* 0x000000000000794d */ /* 0x000fea0003800000 */
.L_x_16:
        /* <DEDUP_REMOVED lines=14> */
.L_x_34:


//--------------------- .text._ZN7cutlass13device_kernelIN5flash11enable_sm90INS1_16FlashAttnFwdSm90INS1_25CollectiveMainloopFwdSm90ILi2EN4cute5tupleIJNS5_1CILi1EEES8_S8_EEENS6_IJNS7_ILi64EEESA_SA_EEELi512ENS_6half_tEfNS_4arch4Sm90ELb1ELb0ELb1ELb1ELb0ELb1ELb1ELb0ELb0ELb1ELb0ELb0EEENS1_21CollectiveEpilogueFwdINS6_IJSA_NS7_ILi512EEESA_EEES9_SC_SE_Li256ELb1ELb1ELb0ELb0EEENS1_36VarlenDynamicPersistentTileSchedulerILi64ELi64ELi256ELi128ELb0ELb1ELb1ELb1ELb1ELb1EEEEEEEEEvNT_6ParamsE --------------------------
	.section	.text._ZN7cutlass13device_kernelIN5flash11enable_sm90INS1_16FlashAttnFwdSm90INS1_25CollectiveMainloopFwdSm90ILi2EN4cute5tupleIJNS5_1CILi1EEES8_S8_EEENS6_IJNS7_ILi64EEESA_SA_EEELi512ENS_6half_tEfNS_4arch4Sm90ELb1ELb0ELb1ELb1ELb0ELb1ELb1ELb0ELb0ELb1ELb0ELb0EEENS1_21CollectiveEpilogueFwdINS6_IJSA_NS7_ILi512EEESA_EEES9_SC_SE_Li256ELb1ELb1ELb0ELb0EEENS1_36VarlenDynamicPersistentTileSchedulerILi64ELi64ELi256ELi128ELb0ELb1ELb1ELb1ELb1ELb1EEEEEEEEEvNT_6ParamsE,"ax",@progbits
	.align	128
.text._ZN7cutlass13device_kernelIN5flash11enable_sm90INS1_16FlashAttnFwdSm90INS1_25CollectiveMainloopFwdSm90ILi2EN4cute5tupleIJNS5_1CILi1EEES8_S8_EEENS6_IJNS7_ILi64EEESA_SA_EEELi512ENS_6half_tEfNS_4arch4Sm90ELb1ELb0ELb1ELb1ELb0ELb1ELb1ELb0ELb0ELb1ELb0ELb0EEENS1_21CollectiveEpilogueFwdINS6_IJSA_NS7_ILi512EEESA_EEES9_SC_SE_Li256ELb1ELb1ELb0ELb0EEENS1_36VarlenDynamicPersistentTileSchedulerILi64ELi64ELi256ELi128ELb0ELb1ELb1ELb1ELb1ELb1EEEEEEEEEvNT_6ParamsE:
        .type           _ZN7cutlass13device_kernelIN5flash11enable_sm90INS1_16FlashAttnFwdSm90INS1_25CollectiveMainloopFwdSm90ILi2EN4cute5tupleIJNS5_1CILi1EEES8_S8_EEENS6_IJNS7_ILi64EEESA_SA_EEELi512ENS_6half_tEfNS_4arch4Sm90ELb1ELb0ELb1ELb1ELb0ELb1ELb1ELb0ELb0ELb1ELb0ELb0EEENS1_21CollectiveEpilogueFwdINS6_IJSA_NS7_ILi512EEESA_EEES9_SC_SE_Li256ELb1ELb1ELb0ELb0EEENS1_36VarlenDynamicPersistentTileSchedulerILi64ELi64ELi256ELi128ELb0ELb1ELb1ELb1ELb1ELb1EEEEEEEEEvNT_6ParamsE,@function
        .size           _ZN7cutlass13device_kernelIN5flash11enable_sm90INS1_16FlashAttnFwdSm90INS1_25CollectiveMainloopFwdSm90ILi2EN4cute5tupleIJNS5_1CILi1EEES8_S8_EEENS6_IJNS7_ILi64EEESA_SA_EEELi512ENS_6half_tEfNS_4arch4Sm90ELb1ELb0ELb1ELb1ELb0ELb1ELb1ELb0ELb0ELb1ELb0ELb0EEENS1_21CollectiveEpilogueFwdINS6_IJSA_NS7_ILi512EEESA_EEES9_SC_SE_Li256ELb1ELb1ELb0ELb0EEENS1_36VarlenDynamicPersistentTileSchedulerILi64ELi64ELi256ELi128ELb0ELb1ELb1ELb1ELb1ELb1EEEEEEEEEvNT_6ParamsE,(.L_x_35 - _ZN7cutlass13device_kernelIN5flash11enable_sm90INS1_16FlashAttnFwdSm90INS1_25CollectiveMainloopFwdSm90ILi2EN4cute5tupleIJNS5_1CILi1EEES8_S8_EEENS6_IJNS7_ILi64EEESA_SA_EEELi512ENS_6half_tEfNS_4arch4Sm90ELb1ELb0ELb1ELb1ELb0ELb1ELb1ELb0ELb0ELb1ELb0ELb0EEENS1_21CollectiveEpilogueFwdINS6_IJSA_NS7_ILi512EEESA_EEES9_SC_SE_Li256ELb1ELb1ELb0ELb0EEENS1_36VarlenDynamicPersistentTileSchedulerILi64ELi64ELi256ELi128ELb0ELb1ELb1ELb1ELb1ELb1EEEEEEEEEvNT_6ParamsE)
        .other          _ZN7cutlass13device_kernelIN5flash11enable_sm90INS1_16FlashAttnFwdSm90INS1_25CollectiveMainloopFwdSm90ILi2EN4cute5tupleIJNS5_1CILi1EEES8_S8_EEENS6_IJNS7_ILi64EEESA_SA_EEELi512ENS_6half_tEfNS_4arch4Sm90ELb1ELb0ELb1ELb1ELb0ELb1ELb1ELb0ELb0ELb1ELb0ELb0EEENS1_21CollectiveEpilogueFwdINS6_IJSA_NS7_ILi512EEESA_EEES9_SC_SE_Li256ELb1ELb1ELb0ELb0EEENS1_36VarlenDynamicPersistentTileSchedulerILi64ELi64ELi256ELi128ELb0ELb1ELb1ELb1ELb1ELb1EEEEEEEEEvNT_6ParamsE,@"STO_CUDA_ENTRY STV_DEFAULT"
_ZN7cutlass13device_kernelIN5flash11enable_sm90INS1_16FlashAttnFwdSm90INS1_25CollectiveMainloopFwdSm90ILi2EN4cute5tupleIJNS5_1CILi1EEES8_S8_EEENS6_IJNS7_ILi64EEESA_SA_EEELi512ENS_6half_tEfNS_4arch4Sm90ELb1ELb0ELb1ELb1ELb0ELb1ELb1ELb0ELb0ELb1ELb0ELb0EEENS1_21CollectiveEpilogueFwdINS6_IJSA_NS7_ILi512EEESA_EEES9_SC_SE_Li256ELb1ELb1ELb0ELb0EEENS1_36VarlenDynamicPersistentTileSchedulerILi64ELi64ELi256ELi128ELb0ELb1ELb1ELb1ELb1ELb1EEEEEEEEEvNT_6ParamsE:
[----:B------:R-:W-:Y:S01]  /*0000*/  LDC R1, c[0x0][0x37c] ;  /* 0x0000df00ff017b82 */ /* 0x000fe20000000800 */
[----:B------:R-:W-:Y:S05]  /*0010*/  EXIT ;  /* 0x000000000000794d */ /* 0x000fea0003800000 */
.L_x_17:
        /* <DEDUP_REMOVED lines=14> */
.L_x_35:


//--------------------- .nv.shared.reserved.0     --------------------------
	.section	.nv.shared.reserved.0,"aw",@nobits
	.weak		__nv_reservedSMEM_offset_0_alias
	.size		__nv_reservedSMEM_offset_0_alias, 0, 64
	.other		__nv_reservedSMEM_offset_0_alias,@"STO_CUDA_RESERVED_SHARED STV_DEFAULT"
__nv_reservedSMEM_offset_0_alias:
	.zero		0
	.zero		64


//--------------------- .nv.global                --------------------------
	.section	.nv.global,"aw",@nobits
.nv.global:
	.type		_ZN85_INTERNAL_6c9b5c46_49_flash_fwd_hdim64_512_fp16_softcap_packgqa_sm90_cu_bdbb69e5_35364cute1_E,@object
	.size		_ZN85_INTERNAL_6c9b5c46_49_flash_fwd_hdim64_512_fp16_softcap_packgqa_sm90_cu_bdbb69e5_35364cute1_E,(_ZN85_INTERNAL_6c9b5c46_49_flash_fwd_hdim64_512_fp16_softcap_packgqa_sm90_cu_bdbb69e5_35364cuda3std3__45__cpo6cbeginE - _ZN85_INTERNAL_6c9b5c46_49_flash_fwd_hdim64_512_fp16_softcap_packgqa_sm90_cu_bdbb69e5_35364cute1_E)
_ZN85_INTERNAL_6c9b5c46_49_flash_fwd_hdim64_512_fp16_softcap_packgqa_sm90_cu_bdbb69e5_35364cute1_E:
	.zero		1
	.type		_ZN85_INTERNAL_6c9b5c46_49_flash_fwd_hdim64_512_fp16_softcap_packgqa_sm90_cu_bdbb69e5_35364cuda3std3__45__cpo6cbeginE,@object
	.size		_ZN85_INTERNAL_6c9b5c46_49_flash_fwd_hdim64_512_fp16_softcap_packgqa_sm90_cu_bdbb69e5_35364cuda3std3__45__cpo6cbeginE,(_ZN85_INTERNAL_6c9b5c46_49_flash_fwd_hdim64_512_fp16_softcap_packgqa_sm90_cu_bdbb69e5_35364cuda3std3__48in_placeE - _ZN85_INTERNAL_6c9b5c46_49_flash_fwd_hdim64_512_fp16_softcap_packgqa_sm90_cu_bdbb69e5_35364cuda3std3__45__cpo6cbeginE)
_ZN85_INTERNAL_6c9b5c46_49_flash_fwd_hdim64_512_fp16_softcap_packgqa_sm90_cu_bdbb69e5_35364cuda3std3__45__cpo6cbeginE:
	.zero		1
	.type		_ZN85_INTERNAL_6c9b5c46_49_flash_fwd_hdim64_512_fp16_softcap_packgqa_sm90_cu_bdbb69e5_35364cuda3std3__48in_placeE,@object
	.size		_ZN85_INTERNAL_6c9b5c46_49_flash_fwd_hdim64_512_fp16_softcap_packgqa_sm90_cu_bdbb69e5_35364cuda3std3__48in_placeE,(_ZN85_INTERNAL_6c9b5c46_49_flash_fwd_hdim64_512_fp16_softcap_packgqa_sm90_cu_bdbb69e5_35364cuda3std6ranges3__45__cpo9iter_moveE - _ZN85_INTERNAL_6c9b5c46_49_flash_fwd_hdim64_512_fp16_softcap_packgqa_sm90_cu_bdbb69e5_35364cuda3std3__48in_placeE)
_ZN85_INTERNAL_6c9b5c46_49_flash_fwd_hdim64_512_fp16_softcap_packgqa_sm90_cu_bdbb69e5_35364cuda3std3__48in_placeE:
	.zero		1
	.type		_ZN85_INTERNAL_6c9b5c46_49_flash_fwd_hdim64_512_fp16_softcap_packgqa_sm90_cu_bdbb69e5_35364cuda3std6ranges3__45__cpo9iter_moveE,@object
	.size		_ZN85_INTERNAL_6c9b5c46_49_flash_fwd_hdim64_512_fp16_softcap_packgqa_sm90_cu_bdbb69e5_35364cuda3std6ranges3__45__cpo9iter_moveE,(_ZN85_INTERNAL_6c9b5c46_49_flash_fwd_hdim64_512_fp16_softcap_packgqa_sm90_cu_bdbb69e5_35364cuda3std3__45__cpo5beginE - _ZN85_INTERNAL_6c9b5c46_49_flash_fwd_hdim64_512_fp16_softcap_packgqa_sm90_cu_bdbb69e5_35364cuda3std6ranges3__45__cpo9iter_moveE)
_ZN85_INTERNAL_6c9b5c46_49_flash_fwd_hdim64_512_fp16_softcap_packgqa_sm90_cu_bdbb69e5_35364cuda3std6ranges3__45__cpo9iter_moveE:
	.zero		1
	.type		_ZN85_INTERNAL_6c9b5c46_49_flash_fwd_hdim64_512_fp16_softcap_packgqa_sm90_cu_bdbb69e5_35364cuda3std3__45__cpo5beginE,@object
	.size		_ZN85_INTERNAL_6c9b5c46_49_flash_fwd_hdim64_512_fp16_softcap_packgqa_sm90_cu_bdbb69e5_35364cuda3std3__45__cpo5beginE,(_ZN85_INTERNAL_6c9b5c46_49_flash_fwd_hdim64_512_fp16_softcap_packgqa_sm90_cu_bdbb69e5_35364cuda3std3__487_GLOBAL__N__6c9b5c46_49_flash_fwd_hdim64_512_fp16_softcap_packgqa_sm90_cu_bdbb69e5_35366ignoreE - _ZN85_INTERNAL_6c9b5c46_49_flash_fwd_hdim64_512_fp16_softcap_packgqa_sm90_cu_bdbb69e5_35364cuda3std3__45__cpo5beginE)
_ZN85_INTERNAL_6c9b5c46_49_flash_fwd_hdim64_512_fp16_softcap_packgqa_sm90_cu_bdbb69e5_35364cuda3std3__45__cpo5beginE:
	.zero		1
	.type		_ZN85_INTERNAL_6c9b5c46_49_flash_fwd_hdim64_512_fp16_softcap_packgqa_sm90_cu_bdbb69e5_35364cuda3std3__487_GLOBAL__N__6c9b5c46_49_flash_fwd_hdim64_512_fp16_softcap_packgqa_sm90_cu_bdbb69e5_35366ignoreE,@object
	.size		_ZN85_INTERNAL_6c9b5c46_49_flash_fwd_hdim64_512_fp16_softcap_packgqa_sm90_cu_bdbb69e5_35364cuda3std3__487_GLOBAL__N__6c9b5c46_49_flash_fwd_hdim64_512_fp16_softcap_packgqa_sm90_cu_bdbb69e5_35366ignoreE,(_ZN85_INTERNAL_6c9b5c46_49_flash_fwd_hdim64_512_fp16_softcap_packgqa_sm90_cu_bdbb69e5_35364cute7productE - _ZN85_INTERNAL_6c9b5c46_49_flash_fwd_hdim64_512_fp16_softcap_packgqa_sm90_cu_bdbb69e5_35364cuda3std3__487_GLOBAL__N__6c9b5c46_49_flash_fwd_hdim64_512_fp16_softcap_packgqa_sm90_cu_bdbb69e5_35366ignoreE)
_ZN85_INTERNAL_6c9b5c46_49_flash_fwd_hdim64_512_fp16_softcap_packgqa_sm90_cu_bdbb69e5_35364cuda3std3__487_GLOBAL__N__6c9b5c46_49_flash_fwd_hdim64_512_fp16_softcap_packgqa_sm90_cu_bdbb69e5_35366ignoreE:
	.zero		1
	.type		_ZN85_INTERNAL_6c9b5c46_49_flash_fwd_hdim64_512_fp16_softcap_packgqa_sm90_cu_bdbb69e5_35364cute7productE,@object
	.size		_ZN85_INTERNAL_6c9b5c46_49_flash_fwd_hdim64_512_fp16_softcap_packgqa_sm90_cu_bdbb69e5_35364cute7productE,(_ZN85_INTERNAL_6c9b5c46_49_flash_fwd_hdim64_512_fp16_softcap_packgqa_sm90_cu_bdbb69e5_35364cuda3std3__45__cpo3endE - _ZN85_INTERNAL_6c9b5c46_49_flash_fwd_hdim64_512_fp16_softcap_packgqa_sm90_cu_bdbb69e5_35364cute7productE)
_ZN85_INTERNAL_6c9b5c46_49_flash_fwd_hdim64_512_fp16_softcap_packgqa_sm90_cu_bdbb69e5_35364cute7productE:
	.zero		1
	.type		_ZN85_INTERNAL_6c9b5c46_49_flash_fwd_hdim64_512_fp16_softcap_packgqa_sm90_cu_bdbb69e5_35364cuda3std3__45__cpo3endE,@object
	.size		_ZN85_INTERNAL_6c9b5c46_49_flash_fwd_hdim64_512_fp16_softcap_packgqa_sm90_cu_bdbb69e5_35364cuda3std3__45__cpo3endE,(_ZN85_INTERNAL_6c9b5c46_49_flash_fwd_hdim64_512_fp16_softcap_packgqa_sm90_cu_bdbb69e5_35364cuda3std3__419piecewise_constructE - _ZN85_INTERNAL_6c9b5c46_49_flash_fwd_hdim64_512_fp16_softcap_packgqa_sm90_cu_bdbb69e5_35364cuda3std3__45__cpo3endE)
_ZN85_INTERNAL_6c9b5c46_49_flash_fwd_hdim64_512_fp16_softcap_packgqa_sm90_cu_bdbb69e5_35364cuda3std3__45__cpo3endE:
	.zero		1
	.type		_ZN85_INTERNAL_6c9b5c46_49_flash_fwd_hdim64_512_fp16_softcap_packgqa_sm90_cu_bdbb69e5_35364cuda3std3__419piecewise_constructE,@object
	.size		_ZN85_INTERNAL_6c9b5c46_49_flash_fwd_hdim64_512_fp16_softcap_packgqa_sm90_cu_bdbb69e5_35364cuda3std3__419piecewise_constructE,(_ZN85_INTERNAL_6c9b5c46_49_flash_fwd_hdim64_512_fp16_softcap_packgqa_sm90_cu_bdbb69e5_35364cuda3std3__45__cpo4cendE - _ZN85_INTERNAL_6c9b5c46_49_flash_fwd_hdim64_512_fp16_softcap_packgqa_sm90_cu_bdbb69e5_35364cuda3std3__419piecewise_constructE)
_ZN85_INTERNAL_6c9b5c46_49_flash_fwd_hdim64_512_fp16_softcap_packgqa_sm90_cu_bdbb69e5_35364cuda3std3__419piecewise_constructE:
	.zero		1
	.type		_ZN85_INTERNAL_6c9b5c46_49_flash_fwd_hdim64_512_fp16_softcap_packgqa_sm90_cu_bdbb69e5_35364cuda3std3__45__cpo4cendE,@object
	.size		_ZN85_INTERNAL_6c9b5c46_49_flash_fwd_hdim64_512_fp16_softcap_packgqa_sm90_cu_bdbb69e5_35364cuda3std3__45__cpo4cendE,(_ZN85_INTERNAL_6c9b5c46_49_flash_fwd_hdim64_512_fp16_softcap_packgqa_sm90_cu_bdbb69e5_35364cuda3std6ranges3__45__cpo4swapE - _ZN85_INTERNAL_6c9b5c46_49_flash_fwd_hdim64_512_fp16_softcap_packgqa_sm90_cu_bdbb69e5_35364cuda3std3__45__cpo4cendE)
_ZN85_INTERNAL_6c9b5c46_49_flash_fwd_hdim64_512_fp16_softcap_packgqa_sm90_cu_bdbb69e5_35364cuda3std3__45__cpo4cendE:
	.zero		1
	.type		_ZN85_INTERNAL_6c9b5c46_49_flash_fwd_hdim64_512_fp16_softcap_packgqa_sm90_cu_bdbb69e5_35364cuda3std6ranges3__45__cpo4swapE,@object
	.size		_ZN85_INTERNAL_6c9b5c46_49_flash_fwd_hdim64_512_fp16_softcap_packgqa_sm90_cu_bdbb69e5_35364cuda3std6ranges3__45__cpo4swapE,(.L_7 - _ZN85_INTERNAL_6c9b5c46_49_flash_fwd_hdim64_512_fp16_softcap_packgqa_sm90_cu_bdbb69e5_35364cuda3std6ranges3__45__cpo4swapE)
_ZN85_INTERNAL_6c9b5c46_49_flash_fwd_hdim64_512_fp16_softcap_packgqa_sm90_cu_bdbb69e5_35364cuda3std6ranges3__45__cpo4swapE:
	.zero		1
.L_7:


//--------------------- .nv.constant0._ZN7cutlass13device_kernelIN5flash11enable_sm90INS1_16FlashAttnFwdSm90INS1_25CollectiveMainloopFwdSm90ILi2EN4cute5tupleIJNS5_1CILi1EEES8_S8_EEENS6_IJNS7_ILi64EEESA_SA_EEELi512ENS_6half_tEfNS_4arch4Sm90ELb0ELb0ELb1ELb0ELb0ELb0ELb0ELb0ELb0ELb1ELb0ELb0EEENS1_21CollectiveEpilogueFwdINS6_IJSA_NS7_ILi512EEESA_EEES9_SC_SE_Li256ELb0ELb1ELb0ELb0EEENS1_29StaticPersistentTileSchedulerILb0EEEEEEEEEvNT_6ParamsE --------------------------
	.section	.nv.constant0._ZN7cutlass13device_kernelIN5flash11enable_sm90INS1_16FlashAttnFwdSm90INS1_25CollectiveMainloopFwdSm90ILi2EN4cute5tupleIJNS5_1CILi1EEES8_S8_EEENS6_IJNS7_ILi64EEESA_SA_EEELi512ENS_6half_tEfNS_4arch4Sm90ELb0ELb0ELb1ELb0ELb0ELb0ELb0ELb0ELb0ELb1ELb0ELb0EEENS1_21CollectiveEpilogueFwdINS6_IJSA_NS7_ILi512EEESA_EEES9_SC_SE_Li256ELb0ELb1ELb0ELb0EEENS1_29StaticPersistentTileSchedulerILb0EEEEEEEEEvNT_6ParamsE,"a",@progbits
	.sectionflags	@""
	.align	4
.nv.constant0._ZN7cutlass13device_kernelIN5flash11enable_sm90INS1_16FlashAttnFwdSm90INS1_25CollectiveMainloopFwdSm90ILi2EN4cute5tupleIJNS5_1CILi1EEES8_S8_EEENS6_IJNS7_ILi64EEESA_SA_EEELi512ENS_6half_tEfNS_4arch4Sm90ELb0ELb0ELb1ELb0ELb0ELb0ELb0ELb0ELb0ELb1ELb0ELb0EEENS1_21CollectiveEpilogueFwdINS6_IJSA_NS7_ILi512EEESA_EEES9_SC_SE_Li256ELb0ELb1ELb0ELb0EEENS1_29StaticPersistentTileSchedulerILb0EEEEEEEEEvNT_6ParamsE:
	.zero		3456


//--------------------- .nv.constant0._ZN7cutlass13device_kernelIN5flash11enable_sm90INS1_16FlashAttnFwdSm90INS1_25CollectiveMainloopFwdSm90ILi2EN4cute5tupleIJNS5_1CILi1EEES8_S8_EEENS6_IJNS7_ILi64EEESA_SA_EEELi512ENS_6half_tEfNS_4arch4Sm90ELb0ELb0ELb1ELb0ELb0ELb0ELb1ELb0ELb0ELb1ELb0ELb0EEENS1_21CollectiveEpilogueFwdINS6_IJSA_NS7_ILi512EEESA_EEES9_SC_SE_Li256ELb0ELb1ELb0ELb0EEENS1_29StaticPersistentTileSchedulerILb0EEEEEEEEEvNT_6ParamsE --------------------------
	.section	.nv.constant0._ZN7cutlass13device_kernelIN5flash11enable_sm90INS1_16FlashAttnFwdSm90INS1_25CollectiveMainloopFwdSm90ILi2EN4cute5tupleIJNS5_1CILi1EEES8_S8_EEENS6_IJNS7_ILi64EEESA_SA_EEELi512ENS_6half_tEfNS_4arch4Sm90ELb0ELb0ELb1ELb0ELb0ELb0ELb1ELb0ELb0ELb1ELb0ELb0EEENS1_21CollectiveEpilogueFwdINS6_IJSA_NS7_ILi512EEESA_EEES9_SC_SE_Li256ELb0ELb1ELb0ELb0EEENS1_29StaticPersistentTileSchedulerILb0EEEEEEEEEvNT_6ParamsE,"a",@progbits
	.sectionflags	@""
	.align	4
.nv.constant0._ZN7cutlass13device_kernelIN5flash11enable_sm90INS1_16FlashAttnFwdSm90INS1_25CollectiveMainloopFwdSm90ILi2EN4cute5tupleIJNS5_1CILi1EEES8_S8_EEENS6_IJNS7_ILi64EEESA_SA_EEELi512ENS_6half_tEfNS_4arch4Sm90ELb0ELb0ELb1ELb0ELb0ELb0ELb1ELb0ELb0ELb1ELb0ELb0EEENS1_21CollectiveEpilogueFwdINS6_IJSA_NS7_ILi512EEESA_EEES9_SC_SE_Li256ELb0ELb1ELb0ELb0EEENS1_29StaticPersistentTileSchedulerILb0EEEEEEEEEvNT_6ParamsE:
	.zero		3712


//--------------------- .nv.constant0._ZN7cutlass13device_kernelIN5flash11enable_sm90INS1_16FlashAttnFwdSm90INS1_25CollectiveMainloopFwdSm90ILi2EN4cute5tupleIJNS5_1CILi1EEES8_S8_EEENS6_IJNS7_ILi64EEESA_SA_EEELi512ENS_6half_tEfNS_4arch4Sm90ELb0ELb0ELb1ELb1ELb0ELb0ELb0ELb0ELb0ELb1ELb0ELb0EEENS1_21CollectiveEpilogueFwdINS6_IJSA_NS7_ILi512EEESA_EEES9_SC_SE_Li256ELb1ELb1ELb0ELb0EEENS1_36VarlenDynamicPersistentTileSchedulerILi64ELi64ELi256ELi128ELb0ELb1ELb1ELb0ELb1ELb1EEEEEEEEEvNT_6ParamsE --------------------------
	.section	.nv.constant0._ZN7cutlass13device_kernelIN5flash11enable_sm90INS1_16FlashAttnFwdSm90INS1_25CollectiveMainloopFwdSm90ILi2EN4cute5tupleIJNS5_1CILi1EEES8_S8_EEENS6_IJNS7_ILi64EEESA_SA_EEELi512ENS_6half_tEfNS_4arch4Sm90ELb0ELb0ELb1ELb1ELb0ELb0ELb0ELb0ELb0ELb1ELb0ELb0EEENS1_21CollectiveEpilogueFwdINS6_IJSA_NS7_ILi512EEESA_EEES9_SC_SE_Li256ELb1ELb1ELb0ELb0EEENS1_36VarlenDynamicPersistentTileSchedulerILi64ELi64ELi256ELi128ELb0ELb1ELb1ELb0ELb1ELb1EEEEEEEEEvNT_6ParamsE,"a",@progbits
	.sectionflags	@""
	.align	4
.nv.constant0._ZN7cutlass13device_kernelIN5flash11enable_sm90INS1_16FlashAttnFwdSm90INS1_25CollectiveMainloopFwdSm90ILi2EN4cute5tupleIJNS5_1CILi1EEES8_S8_EEENS6_IJNS7_ILi64EEESA_SA_EEELi512ENS_6half_tEfNS_4arch4Sm90ELb0ELb0ELb1ELb1ELb0ELb0ELb0ELb0ELb0ELb1ELb0ELb0EEENS1_21CollectiveEpilogueFwdINS6_IJSA_NS7_ILi512EEESA_EEES9_SC_SE_Li256ELb1ELb1ELb0ELb0EEENS1_36VarlenDynamicPersistentTileSchedulerILi64ELi64ELi256ELi128ELb0ELb1ELb1ELb0ELb1ELb1EEEEEEEEEvNT_6ParamsE:
	.zero		3584


//--------------------- .nv.constant0._ZN7cutlass13device_kernelIN5flash11enable_sm90INS1_16FlashAttnFwdSm90INS1_25CollectiveMainloopFwdSm90ILi2EN4cute5tupleIJNS5_1CILi1EEES8_S8_EEENS6_IJNS7_ILi64EEESA_SA_EEELi512ENS_6half_tEfNS_4arch4Sm90ELb0ELb0ELb1ELb1ELb0ELb1ELb0ELb0ELb0ELb1ELb0ELb0EEENS1_21CollectiveEpilogueFwdINS6_IJSA_NS7_ILi512EEESA_EEES9_SC_SE_Li256ELb1ELb1ELb0ELb0EEENS1_36VarlenDynamicPersistentTileSchedulerILi64ELi64ELi256ELi128ELb0ELb1ELb1ELb0ELb1ELb1EEEEEEEEEvNT_6ParamsE --------------------------
	.section	.nv.constant0._ZN7cutlass13device_kernelIN5flash11enable_sm90INS1_16FlashAttnFwdSm90INS1_25CollectiveMainloopFwdSm90ILi2EN4cute5tupleIJNS5_1CILi1EEES8_S8_EEENS6_IJNS7_ILi64EEESA_SA_EEELi512ENS_6half_tEfNS_4arch4Sm90ELb0ELb0ELb1ELb1ELb0ELb1ELb0ELb0ELb0ELb1ELb0ELb0EEENS1_21CollectiveEpilogueFwdINS6_IJSA_NS7_ILi512EEESA_EEES9_SC_SE_Li256ELb1ELb1ELb0ELb0EEENS1_36VarlenDynamicPersistentTileSchedulerILi64ELi64ELi256ELi128ELb0ELb1ELb1ELb0ELb1ELb1EEEEEEEEEvNT_6ParamsE,"a",@progbits
	.sectionflags	@""
	.align	4
.nv.constant0._ZN7cutlass13device_kernelIN5flash11enable_sm90INS1_16FlashAttnFwdSm90INS1_25CollectiveMainloopFwdSm90ILi2EN4cute5tupleIJNS5_1CILi1EEES8_S8_EEENS6_IJNS7_ILi64EEESA_SA_EEELi512ENS_6half_tEfNS_4arch4Sm90ELb0ELb0ELb1ELb1ELb0ELb1ELb0ELb0ELb0ELb1ELb0ELb0EEENS1_21CollectiveEpilogueFwdINS6_IJSA_NS7_ILi512EEESA_EEES9_SC_SE_Li256ELb1ELb1ELb0ELb0EEENS1_36VarlenDynamicPersistentTileSchedulerILi64ELi64ELi256ELi128ELb0ELb1ELb1ELb0ELb1ELb1EEEEEEEEEvNT_6ParamsE:
	.zero		3584


//--------------------- .nv.constant0._ZN7cutlass13device_kernelIN5flash11enable_sm90INS1_16FlashAttnFwdSm90INS1_25CollectiveMainloopFwdSm90ILi2EN4cute5tupleIJNS5_1CILi1EEES8_S8_EEENS6_IJNS7_ILi64EEESA_SA_EEELi512ENS_6half_tEfNS_4arch4Sm90ELb0ELb0ELb1ELb1ELb0ELb0ELb1ELb0ELb0ELb1ELb0ELb0EEENS1_21CollectiveEpilogueFwdINS6_IJSA_NS7_ILi512EEESA_EEES9_SC_SE_Li256ELb1ELb1ELb0ELb0EEENS1_36VarlenDynamicPersistentTileSchedulerILi64ELi64ELi256ELi128ELb0ELb1ELb1ELb0ELb1ELb1EEEEEEEEEvNT_6ParamsE --------------------------
	.section	.nv.constant0._ZN7cutlass13device_kernelIN5flash11enable_sm90INS1_16FlashAttnFwdSm90INS1_25CollectiveMainloopFwdSm90ILi2EN4cute5tupleIJNS5_1CILi1EEES8_S8_EEENS6_IJNS7_ILi64EEESA_SA_EEELi512ENS_6half_tEfNS_4arch4Sm90ELb0ELb0ELb1ELb1ELb0ELb0ELb1ELb0ELb0ELb1ELb0ELb0EEENS1_21CollectiveEpilogueFwdINS6_IJSA_NS7_ILi512EEESA_EEES9_SC_SE_Li256ELb1ELb1ELb0ELb0EEENS1_36VarlenDynamicPersistentTileSchedulerILi64ELi64ELi256ELi128ELb0ELb1ELb1ELb0ELb1ELb1EEEEEEEEEvNT_6ParamsE,"a",@progbits
	.sectionflags	@""
	.align	4
.nv.constant0._ZN7cutlass13device_kernelIN5flash11enable_sm90INS1_16FlashAttnFwdSm90INS1_25CollectiveMainloopFwdSm90ILi2EN4cute5tupleIJNS5_1CILi1EEES8_S8_EEENS6_IJNS7_ILi64EEESA_SA_EEELi512ENS_6half_tEfNS_4arch4Sm90ELb0ELb0ELb1ELb1ELb0ELb0ELb1ELb0ELb0ELb1ELb0ELb0EEENS1_21CollectiveEpilogueFwdINS6_IJSA_NS7_ILi512EEESA_EEES9_SC_SE_Li256ELb1ELb1ELb0ELb0EEENS1_36VarlenDynamicPersistentTileSchedulerILi64ELi64ELi256ELi128ELb0ELb1ELb1ELb0ELb1ELb1EEEEEEEEEvNT_6ParamsE:
	.zero		3840


//--------------------- .nv.constant0._ZN7cutlass13device_kernelIN5flash11enable_sm90INS1_16FlashAttnFwdSm90INS1_25CollectiveMainloopFwdSm90ILi2EN4cute5tupleIJNS5_1CILi1EEES8_S8_EEENS6_IJNS7_ILi64EEESA_SA_EEELi512ENS_6half_tEfNS_4arch4Sm90ELb0ELb0ELb1ELb1ELb0ELb1ELb1ELb0ELb0ELb1ELb0ELb0EEENS1_21CollectiveEpilogueFwdINS6_IJSA_NS7_ILi512EEESA_EEES9_SC_SE_Li256ELb1ELb1ELb0ELb0EEENS1_36VarlenDynamicPersistentTileSchedulerILi64ELi64ELi256ELi128ELb0ELb1ELb1ELb0ELb1ELb1EEEEEEEEEvNT_6ParamsE --------------------------
	.section	.nv.constant0._ZN7cutlass13device_kernelIN5flash11enable_sm90INS1_16FlashAttnFwdSm90INS1_25CollectiveMainloopFwdSm90ILi2EN4cute5tupleIJNS5_1CILi1EEES8_S8_EEENS6_IJNS7_ILi64EEESA_SA_EEELi512ENS_6half_tEfNS_4arch4Sm90ELb0ELb0ELb1ELb1ELb0ELb1ELb1ELb0ELb0ELb1ELb0ELb0EEENS1_21CollectiveEpilogueFwdINS6_IJSA_NS7_ILi512EEESA_EEES9_SC_SE_Li256ELb1ELb1ELb0ELb0EEENS1_36VarlenDynamicPersistentTileSchedulerILi64ELi64ELi256ELi128ELb0ELb1ELb1ELb0ELb1ELb1EEEEEEEEEvNT_6ParamsE,"a",@progbits
	.sectionflags	@""
	.align	4
.nv.constant0._ZN7cutlass13device_kernelIN5flash11enable_sm90INS1_16FlashAttnFwdSm90INS1_25CollectiveMainloopFwdSm90ILi2EN4cute5tupleIJNS5_1CILi1EEES8_S8_EEENS6_IJNS7_ILi64EEESA_SA_EEELi512ENS_6half_tEfNS_4arch4Sm90ELb0ELb0ELb1ELb1ELb0ELb1ELb1ELb0ELb0ELb1ELb0ELb0EEENS1_21CollectiveEpilogueFwdINS6_IJSA_NS7_ILi512EEESA_EEES9_SC_SE_Li256ELb1ELb1ELb0ELb0EEENS1_36VarlenDynamicPersistentTileSchedulerILi64ELi64ELi256ELi128ELb0ELb1ELb1ELb0ELb1ELb1EEEEEEEEEvNT_6ParamsE:
	.zero		3840


//--------------------- .nv.constant0._ZN7cutlass13device_kernelIN5flash11enable_sm90INS1_16FlashAttnFwdSm90INS1_25CollectiveMainloopFwdSm90ILi2EN4cute5tupleIJNS5_1CILi1EEES8_S8_EEENS6_IJNS7_ILi64EEESA_SA_EEELi512ENS_6half_tEfNS_4arch4Sm90ELb0ELb1ELb1ELb0ELb0ELb0ELb0ELb0ELb0ELb1ELb0ELb0EEENS1_21CollectiveEpilogueFwdINS6_IJSA_NS7_ILi512EEESA_EEES9_SC_SE_Li256ELb0ELb1ELb0ELb0EEENS1_30DynamicPersistentTileSchedulerILi256ELi128ELb0ELb1ELb1EEEEEEEEEvNT_6ParamsE --------------------------
	.section	.nv.constant0._ZN7cutlass13device_kernelIN5flash11enable_sm90INS1_16FlashAttnFwdSm90INS1_25CollectiveMainloopFwdSm90ILi2EN4cute5tupleIJNS5_1CILi1EEES8_S8_EEENS6_IJNS7_ILi64EEESA_SA_EEELi512ENS_6half_tEfNS_4arch4Sm90ELb0ELb1ELb1ELb0ELb0ELb0ELb0ELb0ELb0ELb1ELb0ELb0EEENS1_21CollectiveEpilogueFwdINS6_IJSA_NS7_ILi512EEESA_EEES9_SC_SE_Li256ELb0ELb1ELb0ELb0EEENS1_30DynamicPersistentTileSchedulerILi256ELi128ELb0ELb1ELb1EEEEEEEEEvNT_6ParamsE,"a",@progbits
	.sectionflags	@""
	.align	4
.nv.constant0._ZN7cutlass13device_kernelIN5flash11enable_sm90INS1_16FlashAttnFwdSm90INS1_25CollectiveMainloopFwdSm90ILi2EN4cute5tupleIJNS5_1CILi1EEES8_S8_EEENS6_IJNS7_ILi64EEESA_SA_EEELi512ENS_6half_tEfNS_4arch4Sm90ELb0ELb1ELb1ELb0ELb0ELb0ELb0ELb0ELb0ELb1ELb0ELb0EEENS1_21CollectiveEpilogueFwdINS6_IJSA_NS7_ILi512EEESA_EEES9_SC_SE_Li256ELb0ELb1ELb0ELb0EEENS1_30DynamicPersistentTileSchedulerILi256ELi128ELb0ELb1ELb1EEEEEEEEEvNT_6ParamsE:
	.zero		3584


//--------------------- .nv.constant0._ZN7cutlass13device_kernelIN5flash11enable_sm90INS1_16FlashAttnFwdSm90INS1_25CollectiveMainloopFwdSm90ILi2EN4cute5tupleIJNS5_1CILi1EEES8_S8_EEENS6_IJNS7_ILi64EEESA_SA_EEELi512ENS_6half_tEfNS_4arch4Sm90ELb0ELb1ELb1ELb0ELb0ELb0ELb1ELb0ELb0ELb1ELb0ELb0EEENS1_21CollectiveEpilogueFwdINS6_IJSA_NS7_ILi512EEESA_EEES9_SC_SE_Li256ELb0ELb1ELb0ELb0EEENS1_30DynamicPersistentTileSchedulerILi256ELi128ELb0ELb1ELb1EEEEEEEEEvNT_6ParamsE --------------------------
	.section	.nv.constant0._ZN7cutlass13device_kernelIN5flash11enable_sm90INS1_16FlashAttnFwdSm90INS1_25CollectiveMainloopFwdSm90ILi2EN4cute5tupleIJNS5_1CILi1EEES8_S8_EEENS6_IJNS7_ILi64EEESA_SA_EEELi512ENS_6half_tEfNS_4arch4Sm90ELb0ELb1ELb1ELb0ELb0ELb0ELb1ELb0ELb0ELb1ELb0ELb0EEENS1_21CollectiveEpilogueFwdINS6_IJSA_NS7_ILi512EEESA_EEES9_SC_SE_Li256ELb0ELb1ELb0ELb0EEENS1_30DynamicPersistentTileSchedulerILi256ELi128ELb0ELb1ELb1EEEEEEEEEvNT_6ParamsE,"a",@progbits
	.sectionflags	@""
	.align	4
.nv.constant0._ZN7cutlass13device_kernelIN5flash11enable_sm90INS1_16FlashAttnFwdSm90INS1_25CollectiveMainloopFwdSm90ILi2EN4cute5tupleIJNS5_1CILi1EEES8_S8_EEENS6_IJNS7_ILi64EEESA_SA_EEELi512ENS_6half_tEfNS_4arch4Sm90ELb0ELb1ELb1ELb0ELb0ELb0ELb1ELb0ELb0ELb1ELb0ELb0EEENS1_21CollectiveEpilogueFwdINS6_IJSA_NS7_ILi512EEESA_EEES9_SC_SE_Li256ELb0ELb1ELb0ELb0EEENS1_30DynamicPersistentTileSchedulerILi256ELi128ELb0ELb1ELb1EEEEEEEEEvNT_6ParamsE:
	.zero		3840


//--------------------- .nv.constant0._ZN7cutlass13device_kernelIN5flash11enable_sm90INS1_16FlashAttnFwdSm90INS1_25CollectiveMainloopFwdSm90ILi2EN4cute5tupleIJNS5_1CILi1EEES8_S8_EEENS6_IJNS7_ILi64EEESA_SA_EEELi512ENS_6half_tEfNS_4arch4Sm90ELb0ELb1ELb1ELb1ELb0ELb0ELb0ELb0ELb0ELb1ELb0ELb0EEENS1_21CollectiveEpilogueFwdINS6_IJSA_NS7_ILi512EEESA_EEES9_SC_SE_Li256ELb1ELb1ELb0ELb0EEENS1_36VarlenDynamicPersistentTileSchedulerILi64ELi64ELi256ELi128ELb0ELb1ELb1ELb1ELb0ELb1EEEEEEEEEvNT_6ParamsE --------------------------
	.section	.nv.constant0._ZN7cutlass13device_kernelIN5flash11enable_sm90INS1_16FlashAttnFwdSm90INS1_25CollectiveMainloopFwdSm90ILi2EN4cute5tupleIJNS5_1CILi1EEES8_S8_EEENS6_IJNS7_ILi64EEESA_SA_EEELi512ENS_6half_tEfNS_4arch4Sm90ELb0ELb1ELb1ELb1ELb0ELb0ELb0ELb0ELb0ELb1ELb0ELb0EEENS1_21CollectiveEpilogueFwdINS6_IJSA_NS7_ILi512EEESA_EEES9_SC_SE_Li256ELb1ELb1ELb0ELb0EEENS1_36VarlenDynamicPersistentTileSchedulerILi64ELi64ELi256ELi128ELb0ELb1ELb1ELb1ELb0ELb1EEEEEEEEEvNT_6ParamsE,"a",@progbits
	.sectionflags	@""
	.align	4
.nv.constant0._ZN7cutlass13device_kernelIN5flash11enable_sm90INS1_16FlashAttnFwdSm90INS1_25CollectiveMainloopFwdSm90ILi2EN4cute5tupleIJNS5_1CILi1EEES8_S8_EEENS6_IJNS7_ILi64EEESA_SA_EEELi512ENS_6half_tEfNS_4arch4Sm90ELb0ELb1ELb1ELb1ELb0ELb0ELb0ELb0ELb0ELb1ELb0ELb0EEENS1_21CollectiveEpilogueFwdINS6_IJSA_NS7_ILi512EEESA_EEES9_SC_SE_Li256ELb1ELb1ELb0ELb0EEENS1_36VarlenDynamicPersistentTileSchedulerILi64ELi64ELi256ELi128ELb0ELb1ELb1ELb1ELb0ELb1EEEEEEEEEvNT_6ParamsE:
	.zero		3584


//--------------------- .nv.constant0._ZN7cutlass13device_kernelIN5flash11enable_sm90INS1_16FlashAttnFwdSm90INS1_25CollectiveMainloopFwdSm90ILi2EN4cute5tupleIJNS5_1CILi1EEES8_S8_EEENS6_IJNS7_ILi64EEESA_SA_EEELi512ENS_6half_tEfNS_4arch4Sm90ELb0ELb1ELb1ELb1ELb0ELb1ELb0ELb0ELb0ELb1ELb0ELb0EEENS1_21CollectiveEpilogueFwdINS6_IJSA_NS7_ILi512EEESA_EEES9_SC_SE_Li256ELb1ELb1ELb0ELb0EEENS1_36VarlenDynamicPersistentTileSchedulerILi64ELi64ELi256ELi128ELb0ELb1ELb1ELb1ELb0ELb1EEEEEEEEEvNT_6ParamsE --------------------------
	.section	.nv.constant0._ZN7cutlass13device_kernelIN5flash11enable_sm90INS1_16FlashAttnFwdSm90INS1_25CollectiveMainloopFwdSm90ILi2EN4cute5tupleIJNS5_1CILi1EEES8_S8_EEENS6_IJNS7_ILi64EEESA_SA_EEELi512ENS_6half_tEfNS_4arch4Sm90ELb0ELb1ELb1ELb1ELb0ELb1ELb0ELb0ELb0ELb1ELb0ELb0EEENS1_21CollectiveEpilogueFwdINS6_IJSA_NS7_ILi512EEESA_EEES9_SC_SE_Li256ELb1ELb1ELb0ELb0EEENS1_36VarlenDynamicPersistentTileSchedulerILi64ELi64ELi256ELi128ELb0ELb1ELb1ELb1ELb0ELb1EEEEEEEEEvNT_6ParamsE,"a",@progbits
	.sectionflags	@""
	.align	4
.nv.constant0._ZN7cutlass13device_kernelIN5flash11enable_sm90INS1_16FlashAttnFwdSm90INS1_25CollectiveMainloopFwdSm90ILi2EN4cute5tupleIJNS5_1CILi1EEES8_S8_EEENS6_IJNS7_ILi64EEESA_SA_EEELi512ENS_6half_tEfNS_4arch4Sm90ELb0ELb1ELb1ELb1ELb0ELb1ELb0ELb0ELb0ELb1ELb0ELb0EEENS1_21CollectiveEpilogueFwdINS6_IJSA_NS7_ILi512EEESA_EEES9_SC_SE_Li256ELb1ELb1ELb0ELb0EEENS1_36VarlenDynamicPersistentTileSchedulerILi64ELi64ELi256ELi128ELb0ELb1ELb1ELb1ELb0ELb1EEEEEEEEEvNT_6ParamsE:
	.zero		3584


//--------------------- .nv.constant0._ZN7cutlass13device_kernelIN5flash11enable_sm90INS1_16FlashAttnFwdSm90INS1_25CollectiveMainloopFwdSm90ILi2EN4cute5tupleIJNS5_1CILi1EEES8_S8_EEENS6_IJNS7_ILi64EEESA_SA_EEELi512ENS_6half_tEfNS_4arch4Sm90ELb0ELb1ELb1ELb1ELb0ELb0ELb1ELb0ELb0ELb1ELb0ELb0EEENS1_21CollectiveEpilogueFwdINS6_IJSA_NS7_ILi512EEESA_EEES9_SC_SE_Li256ELb1ELb1ELb0ELb0EEENS1_36VarlenDynamicPersistentTileSchedulerILi64ELi64ELi256ELi128ELb0ELb1ELb1ELb1ELb0ELb1EEEEEEEEEvNT_6ParamsE --------------------------
	.section	.nv.constant0._ZN7cutlass13device_kernelIN5flash11enable_sm90INS1_16FlashAttnFwdSm90INS1_25CollectiveMainloopFwdSm90ILi2EN4cute5tupleIJNS5_1CILi1EEES8_S8_EEENS6_IJNS7_ILi64EEESA_SA_EEELi512ENS_6half_tEfNS_4arch4Sm90ELb0ELb1ELb1ELb1ELb0ELb0ELb1ELb0ELb0ELb1ELb0ELb0EEENS1_21CollectiveEpilogueFwdINS6_IJSA_NS7_ILi512EEESA_EEES9_SC_SE_Li256ELb1ELb1ELb0ELb0EEENS1_36VarlenDynamicPersistentTileSchedulerILi64ELi64ELi256ELi128ELb0ELb1ELb1ELb1ELb0ELb1EEEEEEEEEvNT_6ParamsE,"a",@progbits
	.sectionflags	@""
	.align	4
.nv.constant0._ZN7cutlass13device_kernelIN5flash11enable_sm90INS1_16FlashAttnFwdSm90INS1_25CollectiveMainloopFwdSm90ILi2EN4cute5tupleIJNS5_1CILi1EEES8_S8_EEENS6_IJNS7_ILi64EEESA_SA_EEELi512ENS_6half_tEfNS_4arch4Sm90ELb0ELb1ELb1ELb1ELb0ELb0ELb1ELb0ELb0ELb1ELb0ELb0EEENS1_21CollectiveEpilogueFwdINS6_IJSA_NS7_ILi512EEESA_EEES9_SC_SE_Li256ELb1ELb1ELb0ELb0EEENS1_36VarlenDynamicPersistentTileSchedulerILi64ELi64ELi256ELi128ELb0ELb1ELb1ELb1ELb0ELb1EEEEEEEEEvNT_6ParamsE:
	.zero		3840


//--------------------- .nv.constant0._ZN7cutlass13device_kernelIN5flash11enable_sm90INS1_16FlashAttnFwdSm90INS1_25CollectiveMainloopFwdSm90ILi2EN4cute5tupleIJNS5_1CILi1EEES8_S8_EEENS6_IJNS7_ILi64EEESA_SA_EEELi512ENS_6half_tEfNS_4arch4Sm90ELb0ELb1ELb1ELb1ELb0ELb1ELb1ELb0ELb0ELb1ELb0ELb0EEENS1_21CollectiveEpilogueFwdINS6_IJSA_NS7_ILi512EEESA_EEES9_SC_SE_Li256ELb1ELb1ELb0ELb0EEENS1_36VarlenDynamicPersistentTileSchedulerILi64ELi64ELi256ELi128ELb0ELb1ELb1ELb1ELb0ELb1EEEEEEEEEvNT_6ParamsE --------------------------
	.section	.nv.constant0._ZN7cutlass13device_kernelIN5flash11enable_sm90INS1_16FlashAttnFwdSm90INS1_25CollectiveMainloopFwdSm90ILi2EN4cute5tupleIJNS5_1CILi1EEES8_S8_EEENS6_IJNS7_ILi64EEESA_SA_EEELi512ENS_6half_tEfNS_4arch4Sm90ELb0ELb1ELb1ELb1ELb0ELb1ELb1ELb0ELb0ELb1ELb0ELb0EEENS1_21CollectiveEpilogueFwdINS6_IJSA_NS7_ILi512EEESA_EEES9_SC_SE_Li256ELb1ELb1ELb0ELb0EEENS1_36VarlenDynamicPersistentTileSchedulerILi64ELi64ELi256ELi128ELb0ELb1ELb1ELb1ELb0ELb1EEEEEEEEEvNT_6ParamsE,"a",@progbits
	.sectionflags	@""
	.align	4
.nv.constant0._ZN7cutlass13device_kernelIN5flash11enable_sm90INS1_16FlashAttnFwdSm90INS1_25CollectiveMainloopFwdSm90ILi2EN4cute5tupleIJNS5_1CILi1EEES8_S8_EEENS6_IJNS7_ILi64EEESA_SA_EEELi512ENS_6half_tEfNS_4arch4Sm90ELb0ELb1ELb1ELb1ELb0ELb1ELb1ELb0ELb0ELb1ELb0ELb0EEENS1_21CollectiveEpilogueFwdINS6_IJSA_NS7_ILi512EEESA_EEES9_SC_SE_Li256ELb1ELb1ELb0ELb0EEENS1_36VarlenDynamicPersistentTileSchedulerILi64ELi64ELi256ELi128ELb0ELb1ELb1ELb1ELb0ELb1EEEEEEEEEvNT_6ParamsE:
	.zero		3840


//--------------------- .nv.constant0._ZN7cutlass13device_kernelIN5flash11enable_sm90INS1_16FlashAttnFwdSm90INS1_25CollectiveMainloopFwdSm90ILi2EN4cute5tupleIJNS5_1CILi1EEES8_S8_EEENS6_IJNS7_ILi64EEESA_SA_EEELi512ENS_6half_tEfNS_4arch4Sm90ELb1ELb0ELb1ELb0ELb0ELb0ELb0ELb0ELb0ELb1ELb0ELb0EEENS1_21CollectiveEpilogueFwdINS6_IJSA_NS7_ILi512EEESA_EEES9_SC_SE_Li256ELb0ELb1ELb0ELb0EEENS1_30DynamicPersistentTileSchedulerILi256ELi128ELb0ELb1ELb1EEEEEEEEEvNT_6ParamsE --------------------------
	.section	.nv.constant0._ZN7cutlass13device_kernelIN5flash11enable_sm90INS1_16FlashAttnFwdSm90INS1_25CollectiveMainloopFwdSm90ILi2EN4cute5tupleIJNS5_1CILi1EEES8_S8_EEENS6_IJNS7_ILi64EEESA_SA_EEELi512ENS_6half_tEfNS_4arch4Sm90ELb1ELb0ELb1ELb0ELb0ELb0ELb0ELb0ELb0ELb1ELb0ELb0EEENS1_21CollectiveEpilogueFwdINS6_IJSA_NS7_ILi512EEESA_EEES9_SC_SE_Li256ELb0ELb1ELb0ELb0EEENS1_30DynamicPersistentTileSchedulerILi256ELi128ELb0ELb1ELb1EEEEEEEEEvNT_6ParamsE,"a",@progbits
	.sectionflags	@""
	.align	4
.nv.constant0._ZN7cutlass13device_kernelIN5flash11enable_sm90INS1_16FlashAttnFwdSm90INS1_25CollectiveMainloopFwdSm90ILi2EN4cute5tupleIJNS5_1CILi1EEES8_S8_EEENS6_IJNS7_ILi64EEESA_SA_EEELi512ENS_6half_tEfNS_4arch4Sm90ELb1ELb0ELb1ELb0ELb0ELb0ELb0ELb0ELb0ELb1ELb0ELb0EEENS1_21CollectiveEpilogueFwdINS6_IJSA_NS7_ILi512EEESA_EEES9_SC_SE_Li256ELb0ELb1ELb0ELb0EEENS1_30DynamicPersistentTileSchedulerILi256ELi128ELb0ELb1ELb1EEEEEEEEEvNT_6ParamsE:
	.zero		3584


//--------------------- .nv.constant0._ZN7cutlass13device_kernelIN5flash11enable_sm90INS1_16FlashAttnFwdSm90INS1_25CollectiveMainloopFwdSm90ILi2EN4cute5tupleIJNS5_1CILi1EEES8_S8_EEENS6_IJNS7_ILi64EEESA_SA_EEELi512ENS_6half_tEfNS_4arch4Sm90ELb1ELb0ELb1ELb0ELb0ELb0ELb1ELb0ELb0ELb1ELb0ELb0EEENS1_21CollectiveEpilogueFwdINS6_IJSA_NS7_ILi512EEESA_EEES9_SC_SE_Li256ELb0ELb1ELb0ELb0EEENS1_30DynamicPersistentTileSchedulerILi256ELi128ELb0ELb1ELb1EEEEEEEEEvNT_6ParamsE --------------------------
	.section	.nv.constant0._ZN7cutlass13device_kernelIN5flash11enable_sm90INS1_16FlashAttnFwdSm90INS1_25CollectiveMainloopFwdSm90ILi2EN4cute5tupleIJNS5_1CILi1EEES8_S8_EEENS6_IJNS7_ILi64EEESA_SA_EEELi512ENS_6half_tEfNS_4arch4Sm90ELb1ELb0ELb1ELb0ELb0ELb0ELb1ELb0ELb0ELb1ELb0ELb0EEENS1_21CollectiveEpilogueFwdINS6_IJSA_NS7_ILi512EEESA_EEES9_SC_SE_Li256ELb0ELb1ELb0ELb0EEENS1_30DynamicPersistentTileSchedulerILi256ELi128ELb0ELb1ELb1EEEEEEEEEvNT_6ParamsE,"a",@progbits
	.sectionflags	@""
	.align	4
.nv.constant0._ZN7cutlass13device_kernelIN5flash11enable_sm90INS1_16FlashAttnFwdSm90INS1_25CollectiveMainloopFwdSm90ILi2EN4cute5tupleIJNS5_1CILi1EEES8_S8_EEENS6_IJNS7_ILi64EEESA_SA_EEELi512ENS_6half_tEfNS_4arch4Sm90ELb1ELb0ELb1ELb0ELb0ELb0ELb1ELb0ELb0ELb1ELb0ELb0EEENS1_21CollectiveEpilogueFwdINS6_IJSA_NS7_ILi512EEESA_EEES9_SC_SE_Li256ELb0ELb1ELb0ELb0EEENS1_30DynamicPersistentTileSchedulerILi256ELi128ELb0ELb1ELb1EEEEEEEEEvNT_6ParamsE:
	.zero		3840


//--------------------- .nv.constant0._ZN7cutlass13device_kernelIN5flash11enable_sm90INS1_16FlashAttnFwdSm90INS1_25CollectiveMainloopFwdSm90ILi2EN4cute5tupleIJNS5_1CILi1EEES8_S8_EEENS6_IJNS7_ILi64EEESA_SA_EEELi512ENS_6half_tEfNS_4arch4Sm90ELb1ELb0ELb1ELb1ELb0ELb0ELb0ELb0ELb0ELb1ELb0ELb0EEENS1_21CollectiveEpilogueFwdINS6_IJSA_NS7_ILi512EEESA_EEES9_SC_SE_Li256ELb1ELb1ELb0ELb0EEENS1_36VarlenDynamicPersistentTileSchedulerILi64ELi64ELi256ELi128ELb0ELb1ELb1ELb1ELb1ELb1EEEEEEEEEvNT_6ParamsE --------------------------
	.section	.nv.constant0._ZN7cutlass13device_kernelIN5flash11enable_sm90INS1_16FlashAttnFwdSm90INS1_25CollectiveMainloopFwdSm90ILi2EN4cute5tupleIJNS5_1CILi1EEES8_S8_EEENS6_IJNS7_ILi64EEESA_SA_EEELi512ENS_6half_tEfNS_4arch4Sm90ELb1ELb0ELb1ELb1ELb0ELb0ELb0ELb0ELb0ELb1ELb0ELb0EEENS1_21CollectiveEpilogueFwdINS6_IJSA_NS7_ILi512EEESA_EEES9_SC_SE_Li256ELb1ELb1ELb0ELb0EEENS1_36VarlenDynamicPersistentTileSchedulerILi64ELi64ELi256ELi128ELb0ELb1ELb1ELb1ELb1ELb1EEEEEEEEEvNT_6ParamsE,"a",@progbits
	.sectionflags	@""
	.align	4
.nv.constant0._ZN7cutlass13device_kernelIN5flash11enable_sm90INS1_16FlashAttnFwdSm90INS1_25CollectiveMainloopFwdSm90ILi2EN4cute5tupleIJNS5_1CILi1EEES8_S8_EEENS6_IJNS7_ILi64EEESA_SA_EEELi512ENS_6half_tEfNS_4arch4Sm90ELb1ELb0ELb1ELb1ELb0ELb0ELb0ELb0ELb0ELb1ELb0ELb0EEENS1_21CollectiveEpilogueFwdINS6_IJSA_NS7_ILi512EEESA_EEES9_SC_SE_Li256ELb1ELb1ELb0ELb0EEENS1_36VarlenDynamicPersistentTileSchedulerILi64ELi64ELi256ELi128ELb0ELb1ELb1ELb1ELb1ELb1EEEEEEEEEvNT_6ParamsE:
	.zero		3584


//--------------------- .nv.constant0._ZN7cutlass13device_kernelIN5flash11enable_sm90INS1_16FlashAttnFwdSm90INS1_25CollectiveMainloopFwdSm90ILi2EN4cute5tupleIJNS5_1CILi1EEES8_S8_EEENS6_IJNS7_ILi64EEESA_SA_EEELi512ENS_6half_tEfNS_4arch4Sm90ELb1ELb0ELb1ELb1ELb0ELb1ELb0ELb0ELb0ELb1ELb0ELb0EEENS1_21CollectiveEpilogueFwdINS6_IJSA_NS7_ILi512EEESA_EEES9_SC_SE_Li256ELb1ELb1ELb0ELb0EEENS1_36VarlenDynamicPersistentTileSchedulerILi64ELi64ELi256ELi128ELb0ELb1ELb1ELb1ELb1ELb1EEEEEEEEEvNT_6ParamsE --------------------------
	.section	.nv.constant0._ZN7cutlass13device_kernelIN5flash11enable_sm90INS1_16FlashAttnFwdSm90INS1_25CollectiveMainloopFwdSm90ILi2EN4cute5tupleIJNS5_1CILi1EEES8_S8_EEENS6_IJNS7_ILi64EEESA_SA_EEELi512ENS_6half_tEfNS_4arch4Sm90ELb1ELb0ELb1ELb1ELb0ELb1ELb0ELb0ELb0ELb1ELb0ELb0EEENS1_21CollectiveEpilogueFwdINS6_IJSA_NS7_ILi512EEESA_EEES9_SC_SE_Li256ELb1ELb1ELb0ELb0EEENS1_36VarlenDynamicPersistentTileSchedulerILi64ELi64ELi256ELi128ELb0ELb1ELb1ELb1ELb1ELb1EEEEEEEEEvNT_6ParamsE,"a",@progbits
	.sectionflags	@""
	.align	4
.nv.constant0._ZN7cutlass13device_kernelIN5flash11enable_sm90INS1_16FlashAttnFwdSm90INS1_25CollectiveMainloopFwdSm90ILi2EN4cute5tupleIJNS5_1CILi1EEES8_S8_EEENS6_IJNS7_ILi64EEESA_SA_EEELi512ENS_6half_tEfNS_4arch4Sm90ELb1ELb0ELb1ELb1ELb0ELb1ELb0ELb0ELb0ELb1ELb0ELb0EEENS1_21CollectiveEpilogueFwdINS6_IJSA_NS7_ILi512EEESA_EEES9_SC_SE_Li256ELb1ELb1ELb0ELb0EEENS1_36VarlenDynamicPersistentTileSchedulerILi64ELi64ELi256ELi128ELb0ELb1ELb1ELb1ELb1ELb1EEEEEEEEEvNT_6ParamsE:
	.zero		3584


//--------------------- .nv.constant0._ZN7cutlass13device_kernelIN5flash11enable_sm90INS1_16FlashAttnFwdSm90INS1_25CollectiveMainloopFwdSm90ILi2EN4cute5tupleIJNS5_1CILi1EEES8_S8_EEENS6_IJNS7_ILi64EEESA_SA_EEELi512ENS_6half_tEfNS_4arch4Sm90ELb1ELb0ELb1ELb1ELb0ELb0ELb1ELb0ELb0ELb1ELb0ELb0EEENS1_21CollectiveEpilogueFwdINS6_IJSA_NS7_ILi512EEESA_EEES9_SC_SE_Li256ELb1ELb1ELb0ELb0EEENS1_36VarlenDynamicPersistentTileSchedulerILi64ELi64ELi256ELi128ELb0ELb1ELb1ELb1ELb1ELb1EEEEEEEEEvNT_6ParamsE --------------------------
	.section	.nv.constant0._ZN7cutlass13device_kernelIN5flash11enable_sm90INS1_16FlashAttnFwdSm90INS1_25CollectiveMainloopFwdSm90ILi2EN4cute5tupleIJNS5_1CILi1EEES8_S8_EEENS6_IJNS7_ILi64EEESA_SA_EEELi512ENS_6half_tEfNS_4arch4Sm90ELb1ELb0ELb1ELb1ELb0ELb0ELb1ELb0ELb0ELb1ELb0ELb0EEENS1_21CollectiveEpilogueFwdINS6_IJSA_NS7_ILi512EEESA_EEES9_SC_SE_Li256ELb1ELb1ELb0ELb0EEENS1_36VarlenDynamicPersistentTileSchedulerILi64ELi64ELi256ELi128ELb0ELb1ELb1ELb1ELb1ELb1EEEEEEEEEvNT_6ParamsE,"a",@progbits
	.sectionflags	@""
	.align	4
.nv.constant0._ZN7cutlass13device_kernelIN5flash11enable_sm90INS1_16FlashAttnFwdSm90INS1_25CollectiveMainloopFwdSm90ILi2EN4cute5tupleIJNS5_1CILi1EEES8_S8_EEENS6_IJNS7_ILi64EEESA_SA_EEELi512ENS_6half_tEfNS_4arch4Sm90ELb1ELb0ELb1ELb1ELb0ELb0ELb1ELb0ELb0ELb1ELb0ELb0EEENS1_21CollectiveEpilogueFwdINS6_IJSA_NS7_ILi512EEESA_EEES9_SC_SE_Li256ELb1ELb1ELb0ELb0EEENS1_36VarlenDynamicPersistentTileSchedulerILi64ELi64ELi256ELi128ELb0ELb1ELb1ELb1ELb1ELb1EEEEEEEEEvNT_6ParamsE:
	.zero		3840


//--------------------- .nv.constant0._ZN7cutlass13device_kernelIN5flash11enable_sm90INS1_16FlashAttnFwdSm90INS1_25CollectiveMainloopFwdSm90ILi2EN4cute5tupleIJNS5_1CILi1EEES8_S8_EEENS6_IJNS7_ILi64EEESA_SA_EEELi512ENS_6half_tEfNS_4arch4Sm90ELb1ELb0ELb1ELb1ELb0ELb1ELb1ELb0ELb0ELb1ELb0ELb0EEENS1_21CollectiveEpilogueFwdINS6_IJSA_NS7_ILi512EEESA_EEES9_SC_SE_Li256ELb1ELb1ELb0ELb0EEENS1_36VarlenDynamicPersistentTileSchedulerILi64ELi64ELi256ELi128ELb0ELb1ELb1ELb1ELb1ELb1EEEEEEEEEvNT_6ParamsE --------------------------
	.section	.nv.constant0._ZN7cutlass13device_kernelIN5flash11enable_sm90INS1_16FlashAttnFwdSm90INS1_25CollectiveMainloopFwdSm90ILi2EN4cute5tupleIJNS5_1CILi1EEES8_S8_EEENS6_IJNS7_ILi64EEESA_SA_EEELi512ENS_6half_tEfNS_4arch4Sm90ELb1ELb0ELb1ELb1ELb0ELb1ELb1ELb0ELb0ELb1ELb0ELb0EEENS1_21CollectiveEpilogueFwdINS6_IJSA_NS7_ILi512EEESA_EEES9_SC_SE_Li256ELb1ELb1ELb0ELb0EEENS1_36VarlenDynamicPersistentTileSchedulerILi64ELi64ELi256ELi128ELb0ELb1ELb1ELb1ELb1ELb1EEEEEEEEEvNT_6ParamsE,"a",@progbits
	.sectionflags	@""
	.align	4
.nv.constant0._ZN7cutlass13device_kernelIN5flash11enable_sm90INS1_16FlashAttnFwdSm90INS1_25CollectiveMainloopFwdSm90ILi2EN4cute5tupleIJNS5_1CILi1EEES8_S8_EEENS6_IJNS7_ILi64EEESA_SA_EEELi512ENS_6half_tEfNS_4arch4Sm90ELb1ELb0ELb1ELb1ELb0ELb1ELb1ELb0ELb0ELb1ELb0ELb0EEENS1_21CollectiveEpilogueFwdINS6_IJSA_NS7_ILi512EEESA_EEES9_SC_SE_Li256ELb1ELb1ELb0ELb0EEENS1_36VarlenDynamicPersistentTileSchedulerILi64ELi64ELi256ELi128ELb0ELb1ELb1ELb1ELb1ELb1EEEEEEEEEvNT_6ParamsE:
	.zero		3840


//--------------------- SYMBOLS --------------------------

	.type		.nv.reservedSmem.offset0,@object
	.size		.nv.reservedSmem.offset0,0x4
